//
// Generated by NVIDIA NVVM Compiler
//
// Compiler Build ID: CL-36424714
// Cuda compilation tools, release 13.0, V13.0.88
// Based on NVVM 20.0.0
//

.version 9.0
.target sm_100
.address_size 64

	// .globl	_Z4corePfiii
.const .align 4 .b8 offsets[44];
.const .align 4 .b8 twiddles_re[8188];
.const .align 4 .b8 twiddles_im[8188];
.global .align 8 .u64 in_re;
.global .align 8 .u64 in_im;
.global .align 4 .f32 maxFFT;
.extern .shared .align 16 .b8 signalChunk[];

.visible .entry _Z4corePfiii(
	.param .u64 .ptr .align 1 _Z4corePfiii_param_0,
	.param .u32 _Z4corePfiii_param_1,
	.param .u32 _Z4corePfiii_param_2,
	.param .u32 _Z4corePfiii_param_3
)
{
	.reg .pred 	%p<5>;
	.reg .b32 	%r<146>;
	.reg .b32 	%f<177>;
	.reg .b64 	%rd<48>;

	ld.param.u64 	%rd1, [_Z4corePfiii_param_0];
	ld.param.u32 	%r8, [_Z4corePfiii_param_1];
	ld.param.u32 	%r9, [_Z4corePfiii_param_2];
	ld.param.u32 	%r10, [_Z4corePfiii_param_3];
	mov.u32 	%r11, %ctaid.x;
	mad.lo.s32 	%r12, %r10, %r9, %r11;
	mov.u32 	%r13, %ntid.x;
	mul.lo.s32 	%r1, %r12, %r13;
	mov.u32 	%r2, %tid.x;
	add.s32 	%r3, %r1, %r2;
	setp.ge.s32 	%p1, %r3, %r8;
	@%p1 bra 	$L__BB0_5;
	cvta.to.global.u64 	%rd2, %rd1;
	ld.global.u64 	%rd3, [in_re];
	brev.b32 	%r14, %r2;
	shr.u32 	%r15, %r14, 21;
	add.s32 	%r16, %r1, %r15;
	mul.wide.s32 	%rd4, %r16, 4;
	add.s64 	%rd5, %rd3, %rd4;
	ld.f32 	%f3, [%rd5];
	ld.global.u64 	%rd6, [in_im];
	add.s64 	%rd7, %rd6, %rd4;
	ld.f32 	%f4, [%rd7];
	shl.b32 	%r17, %r2, 3;
	mov.u32 	%r18, signalChunk;
	add.s32 	%r19, %r18, %r17;
	st.shared.v2.f32 	[%r19], {%f3, %f4};
	or.b32  	%r20, %r2, 1024;
	brev.b32 	%r21, %r20;
	shr.u32 	%r22, %r21, 21;
	add.s32 	%r23, %r1, %r22;
	mul.wide.s32 	%rd8, %r23, 4;
	add.s64 	%rd9, %rd3, %rd8;
	ld.f32 	%f5, [%rd9];
	add.s64 	%rd10, %rd6, %rd8;
	ld.f32 	%f6, [%rd10];
	st.shared.v2.f32 	[%r19+8192], {%f5, %f6};
	bar.sync 	0;
	ld.const.u32 	%r24, [offsets];
	not.b32 	%r25, %r24;
	and.b32  	%r26, %r2, %r25;
	add.s32 	%r27, %r26, %r2;
	add.s32 	%r28, %r24, %r27;
	and.b32  	%r29, %r24, %r2;
	add.s32 	%r30, %r29, %r24;
	shl.b32 	%r31, %r28, 3;
	add.s32 	%r32, %r18, %r31;
	ld.shared.v2.f32 	{%f7, %f8}, [%r32+8];
	mul.wide.s32 	%rd11, %r30, 4;
	mov.u64 	%rd12, twiddles_re;
	add.s64 	%rd13, %rd12, %rd11;
	ld.const.f32 	%f9, [%rd13];
	mov.u64 	%rd14, twiddles_im;
	add.s64 	%rd15, %rd14, %rd11;
	ld.const.f32 	%f10, [%rd15];
	mul.f32 	%f11, %f7, %f9;
	mul.f32 	%f12, %f8, %f10;
	sub.f32 	%f13, %f11, %f12;
	mul.f32 	%f14, %f7, %f10;
	fma.rn.f32 	%f15, %f8, %f9, %f14;
	shl.b32 	%r33, %r26, 3;
	add.s32 	%r34, %r19, %r33;
	ld.shared.v2.f32 	{%f16, %f17}, [%r34];
	add.f32 	%f18, %f16, %f13;
	add.f32 	%f19, %f17, %f15;
	st.shared.v2.f32 	[%r34], {%f18, %f19};
	sub.f32 	%f20, %f18, %f13;
	sub.f32 	%f21, %f19, %f15;
	st.shared.v2.f32 	[%r32+8], {%f20, %f21};
	bar.sync 	0;
	ld.const.u32 	%r35, [offsets+4];
	not.b32 	%r36, %r35;
	and.b32  	%r37, %r2, %r36;
	add.s32 	%r38, %r37, %r2;
	add.s32 	%r39, %r35, %r38;
	and.b32  	%r40, %r35, %r2;
	add.s32 	%r41, %r40, %r35;
	shl.b32 	%r42, %r39, 3;
	add.s32 	%r43, %r18, %r42;
	ld.shared.v2.f32 	{%f22, %f23}, [%r43+8];
	mul.wide.s32 	%rd16, %r41, 4;
	add.s64 	%rd17, %rd12, %rd16;
	ld.const.f32 	%f24, [%rd17];
	add.s64 	%rd18, %rd14, %rd16;
	ld.const.f32 	%f25, [%rd18];
	mul.f32 	%f26, %f22, %f24;
	mul.f32 	%f27, %f23, %f25;
	sub.f32 	%f28, %f26, %f27;
	mul.f32 	%f29, %f22, %f25;
	fma.rn.f32 	%f30, %f23, %f24, %f29;
	shl.b32 	%r44, %r37, 3;
	add.s32 	%r45, %r19, %r44;
	ld.shared.v2.f32 	{%f31, %f32}, [%r45];
	add.f32 	%f33, %f31, %f28;
	add.f32 	%f34, %f32, %f30;
	st.shared.v2.f32 	[%r45], {%f33, %f34};
	sub.f32 	%f35, %f33, %f28;
	sub.f32 	%f36, %f34, %f30;
	st.shared.v2.f32 	[%r43+8], {%f35, %f36};
	bar.sync 	0;
	ld.const.u32 	%r46, [offsets+8];
	not.b32 	%r47, %r46;
	and.b32  	%r48, %r2, %r47;
	add.s32 	%r49, %r48, %r2;
	add.s32 	%r50, %r46, %r49;
	and.b32  	%r51, %r46, %r2;
	add.s32 	%r52, %r51, %r46;
	shl.b32 	%r53, %r50, 3;
	add.s32 	%r54, %r18, %r53;
	ld.shared.v2.f32 	{%f37, %f38}, [%r54+8];
	mul.wide.s32 	%rd19, %r52, 4;
	add.s64 	%rd20, %rd12, %rd19;
	ld.const.f32 	%f39, [%rd20];
	add.s64 	%rd21, %rd14, %rd19;
	ld.const.f32 	%f40, [%rd21];
	mul.f32 	%f41, %f37, %f39;
	mul.f32 	%f42, %f38, %f40;
	sub.f32 	%f43, %f41, %f42;
	mul.f32 	%f44, %f37, %f40;
	fma.rn.f32 	%f45, %f38, %f39, %f44;
	shl.b32 	%r55, %r48, 3;
	add.s32 	%r56, %r19, %r55;
	ld.shared.v2.f32 	{%f46, %f47}, [%r56];
	add.f32 	%f48, %f46, %f43;
	add.f32 	%f49, %f47, %f45;
	st.shared.v2.f32 	[%r56], {%f48, %f49};
	sub.f32 	%f50, %f48, %f43;
	sub.f32 	%f51, %f49, %f45;
	st.shared.v2.f32 	[%r54+8], {%f50, %f51};
	bar.sync 	0;
	ld.const.u32 	%r57, [offsets+12];
	not.b32 	%r58, %r57;
	and.b32  	%r59, %r2, %r58;
	add.s32 	%r60, %r59, %r2;
	add.s32 	%r61, %r57, %r60;
	and.b32  	%r62, %r57, %r2;
	add.s32 	%r63, %r62, %r57;
	shl.b32 	%r64, %r61, 3;
	add.s32 	%r65, %r18, %r64;
	ld.shared.v2.f32 	{%f52, %f53}, [%r65+8];
	mul.wide.s32 	%rd22, %r63, 4;
	add.s64 	%rd23, %rd12, %rd22;
	ld.const.f32 	%f54, [%rd23];
	add.s64 	%rd24, %rd14, %rd22;
	ld.const.f32 	%f55, [%rd24];
	mul.f32 	%f56, %f52, %f54;
	mul.f32 	%f57, %f53, %f55;
	sub.f32 	%f58, %f56, %f57;
	mul.f32 	%f59, %f52, %f55;
	fma.rn.f32 	%f60, %f53, %f54, %f59;
	shl.b32 	%r66, %r59, 3;
	add.s32 	%r67, %r19, %r66;
	ld.shared.v2.f32 	{%f61, %f62}, [%r67];
	add.f32 	%f63, %f61, %f58;
	add.f32 	%f64, %f62, %f60;
	st.shared.v2.f32 	[%r67], {%f63, %f64};
	sub.f32 	%f65, %f63, %f58;
	sub.f32 	%f66, %f64, %f60;
	st.shared.v2.f32 	[%r65+8], {%f65, %f66};
	bar.sync 	0;
	ld.const.u32 	%r68, [offsets+16];
	not.b32 	%r69, %r68;
	and.b32  	%r70, %r2, %r69;
	add.s32 	%r71, %r70, %r2;
	add.s32 	%r72, %r68, %r71;
	and.b32  	%r73, %r68, %r2;
	add.s32 	%r74, %r73, %r68;
	shl.b32 	%r75, %r72, 3;
	add.s32 	%r76, %r18, %r75;
	ld.shared.v2.f32 	{%f67, %f68}, [%r76+8];
	mul.wide.s32 	%rd25, %r74, 4;
	add.s64 	%rd26, %rd12, %rd25;
	ld.const.f32 	%f69, [%rd26];
	add.s64 	%rd27, %rd14, %rd25;
	ld.const.f32 	%f70, [%rd27];
	mul.f32 	%f71, %f67, %f69;
	mul.f32 	%f72, %f68, %f70;
	sub.f32 	%f73, %f71, %f72;
	mul.f32 	%f74, %f67, %f70;
	fma.rn.f32 	%f75, %f68, %f69, %f74;
	shl.b32 	%r77, %r70, 3;
	add.s32 	%r78, %r19, %r77;
	ld.shared.v2.f32 	{%f76, %f77}, [%r78];
	add.f32 	%f78, %f76, %f73;
	add.f32 	%f79, %f77, %f75;
	st.shared.v2.f32 	[%r78], {%f78, %f79};
	sub.f32 	%f80, %f78, %f73;
	sub.f32 	%f81, %f79, %f75;
	st.shared.v2.f32 	[%r76+8], {%f80, %f81};
	bar.sync 	0;
	ld.const.u32 	%r79, [offsets+20];
	not.b32 	%r80, %r79;
	and.b32  	%r81, %r2, %r80;
	add.s32 	%r82, %r81, %r2;
	add.s32 	%r83, %r79, %r82;
	and.b32  	%r84, %r79, %r2;
	add.s32 	%r85, %r84, %r79;
	shl.b32 	%r86, %r83, 3;
	add.s32 	%r87, %r18, %r86;
	ld.shared.v2.f32 	{%f82, %f83}, [%r87+8];
	mul.wide.s32 	%rd28, %r85, 4;
	add.s64 	%rd29, %rd12, %rd28;
	ld.const.f32 	%f84, [%rd29];
	add.s64 	%rd30, %rd14, %rd28;
	ld.const.f32 	%f85, [%rd30];
	mul.f32 	%f86, %f82, %f84;
	mul.f32 	%f87, %f83, %f85;
	sub.f32 	%f88, %f86, %f87;
	mul.f32 	%f89, %f82, %f85;
	fma.rn.f32 	%f90, %f83, %f84, %f89;
	shl.b32 	%r88, %r81, 3;
	add.s32 	%r89, %r19, %r88;
	ld.shared.v2.f32 	{%f91, %f92}, [%r89];
	add.f32 	%f93, %f91, %f88;
	add.f32 	%f94, %f92, %f90;
	st.shared.v2.f32 	[%r89], {%f93, %f94};
	sub.f32 	%f95, %f93, %f88;
	sub.f32 	%f96, %f94, %f90;
	st.shared.v2.f32 	[%r87+8], {%f95, %f96};
	bar.sync 	0;
	ld.const.u32 	%r90, [offsets+24];
	not.b32 	%r91, %r90;
	and.b32  	%r92, %r2, %r91;
	add.s32 	%r93, %r92, %r2;
	add.s32 	%r94, %r90, %r93;
	and.b32  	%r95, %r90, %r2;
	add.s32 	%r96, %r95, %r90;
	shl.b32 	%r97, %r94, 3;
	add.s32 	%r98, %r18, %r97;
	ld.shared.v2.f32 	{%f97, %f98}, [%r98+8];
	mul.wide.s32 	%rd31, %r96, 4;
	add.s64 	%rd32, %rd12, %rd31;
	ld.const.f32 	%f99, [%rd32];
	add.s64 	%rd33, %rd14, %rd31;
	ld.const.f32 	%f100, [%rd33];
	mul.f32 	%f101, %f97, %f99;
	mul.f32 	%f102, %f98, %f100;
	sub.f32 	%f103, %f101, %f102;
	mul.f32 	%f104, %f97, %f100;
	fma.rn.f32 	%f105, %f98, %f99, %f104;
	shl.b32 	%r99, %r92, 3;
	add.s32 	%r100, %r19, %r99;
	ld.shared.v2.f32 	{%f106, %f107}, [%r100];
	add.f32 	%f108, %f106, %f103;
	add.f32 	%f109, %f107, %f105;
	st.shared.v2.f32 	[%r100], {%f108, %f109};
	sub.f32 	%f110, %f108, %f103;
	sub.f32 	%f111, %f109, %f105;
	st.shared.v2.f32 	[%r98+8], {%f110, %f111};
	bar.sync 	0;
	ld.const.u32 	%r101, [offsets+28];
	not.b32 	%r102, %r101;
	and.b32  	%r103, %r2, %r102;
	add.s32 	%r104, %r103, %r2;
	add.s32 	%r105, %r101, %r104;
	and.b32  	%r106, %r101, %r2;
	add.s32 	%r107, %r106, %r101;
	shl.b32 	%r108, %r105, 3;
	add.s32 	%r109, %r18, %r108;
	ld.shared.v2.f32 	{%f112, %f113}, [%r109+8];
	mul.wide.s32 	%rd34, %r107, 4;
	add.s64 	%rd35, %rd12, %rd34;
	ld.const.f32 	%f114, [%rd35];
	add.s64 	%rd36, %rd14, %rd34;
	ld.const.f32 	%f115, [%rd36];
	mul.f32 	%f116, %f112, %f114;
	mul.f32 	%f117, %f113, %f115;
	sub.f32 	%f118, %f116, %f117;
	mul.f32 	%f119, %f112, %f115;
	fma.rn.f32 	%f120, %f113, %f114, %f119;
	shl.b32 	%r110, %r103, 3;
	add.s32 	%r111, %r19, %r110;
	ld.shared.v2.f32 	{%f121, %f122}, [%r111];
	add.f32 	%f123, %f121, %f118;
	add.f32 	%f124, %f122, %f120;
	st.shared.v2.f32 	[%r111], {%f123, %f124};
	sub.f32 	%f125, %f123, %f118;
	sub.f32 	%f126, %f124, %f120;
	st.shared.v2.f32 	[%r109+8], {%f125, %f126};
	bar.sync 	0;
	ld.const.u32 	%r112, [offsets+32];
	not.b32 	%r113, %r112;
	and.b32  	%r114, %r2, %r113;
	add.s32 	%r115, %r114, %r2;
	add.s32 	%r116, %r112, %r115;
	and.b32  	%r117, %r112, %r2;
	add.s32 	%r118, %r117, %r112;
	shl.b32 	%r119, %r116, 3;
	add.s32 	%r120, %r18, %r119;
	ld.shared.v2.f32 	{%f127, %f128}, [%r120+8];
	mul.wide.s32 	%rd37, %r118, 4;
	add.s64 	%rd38, %rd12, %rd37;
	ld.const.f32 	%f129, [%rd38];
	add.s64 	%rd39, %rd14, %rd37;
	ld.const.f32 	%f130, [%rd39];
	mul.f32 	%f131, %f127, %f129;
	mul.f32 	%f132, %f128, %f130;
	sub.f32 	%f133, %f131, %f132;
	mul.f32 	%f134, %f127, %f130;
	fma.rn.f32 	%f135, %f128, %f129, %f134;
	shl.b32 	%r121, %r114, 3;
	add.s32 	%r122, %r19, %r121;
	ld.shared.v2.f32 	{%f136, %f137}, [%r122];
	add.f32 	%f138, %f136, %f133;
	add.f32 	%f139, %f137, %f135;
	st.shared.v2.f32 	[%r122], {%f138, %f139};
	sub.f32 	%f140, %f138, %f133;
	sub.f32 	%f141, %f139, %f135;
	st.shared.v2.f32 	[%r120+8], {%f140, %f141};
	bar.sync 	0;
	ld.const.u32 	%r123, [offsets+36];
	not.b32 	%r124, %r123;
	and.b32  	%r125, %r2, %r124;
	add.s32 	%r126, %r125, %r2;
	add.s32 	%r127, %r123, %r126;
	and.b32  	%r128, %r123, %r2;
	add.s32 	%r129, %r128, %r123;
	shl.b32 	%r130, %r127, 3;
	add.s32 	%r131, %r18, %r130;
	ld.shared.v2.f32 	{%f142, %f143}, [%r131+8];
	mul.wide.s32 	%rd40, %r129, 4;
	add.s64 	%rd41, %rd12, %rd40;
	ld.const.f32 	%f144, [%rd41];
	add.s64 	%rd42, %rd14, %rd40;
	ld.const.f32 	%f145, [%rd42];
	mul.f32 	%f146, %f142, %f144;
	mul.f32 	%f147, %f143, %f145;
	sub.f32 	%f148, %f146, %f147;
	mul.f32 	%f149, %f142, %f145;
	fma.rn.f32 	%f150, %f143, %f144, %f149;
	shl.b32 	%r132, %r125, 3;
	add.s32 	%r133, %r19, %r132;
	ld.shared.v2.f32 	{%f151, %f152}, [%r133];
	add.f32 	%f153, %f151, %f148;
	add.f32 	%f154, %f152, %f150;
	st.shared.v2.f32 	[%r133], {%f153, %f154};
	sub.f32 	%f155, %f153, %f148;
	sub.f32 	%f156, %f154, %f150;
	st.shared.v2.f32 	[%r131+8], {%f155, %f156};
	bar.sync 	0;
	ld.const.u32 	%r134, [offsets+40];
	not.b32 	%r135, %r134;
	and.b32  	%r136, %r2, %r135;
	add.s32 	%r137, %r136, %r2;
	add.s32 	%r138, %r134, %r137;
	and.b32  	%r139, %r134, %r2;
	add.s32 	%r140, %r139, %r134;
	shl.b32 	%r141, %r138, 3;
	add.s32 	%r142, %r18, %r141;
	ld.shared.v2.f32 	{%f157, %f158}, [%r142+8];
	mul.wide.s32 	%rd43, %r140, 4;
	add.s64 	%rd44, %rd12, %rd43;
	ld.const.f32 	%f159, [%rd44];
	add.s64 	%rd45, %rd14, %rd43;
	ld.const.f32 	%f160, [%rd45];
	mul.f32 	%f161, %f157, %f159;
	mul.f32 	%f162, %f158, %f160;
	sub.f32 	%f163, %f161, %f162;
	mul.f32 	%f164, %f157, %f160;
	fma.rn.f32 	%f165, %f158, %f159, %f164;
	shl.b32 	%r143, %r136, 3;
	add.s32 	%r144, %r19, %r143;
	ld.shared.v2.f32 	{%f166, %f167}, [%r144];
	add.f32 	%f168, %f166, %f163;
	add.f32 	%f169, %f167, %f165;
	st.shared.v2.f32 	[%r144], {%f168, %f169};
	sub.f32 	%f170, %f168, %f163;
	sub.f32 	%f171, %f169, %f165;
	st.shared.v2.f32 	[%r142+8], {%f170, %f171};
	bar.sync 	0;
	ld.shared.v2.f32 	{%f172, %f173}, [%r19];
	mul.f32 	%f174, %f173, %f173;
	fma.rn.f32 	%f175, %f172, %f172, %f174;
	sqrt.rn.f32 	%f1, %f175;
	mul.wide.s32 	%rd46, %r3, 4;
	add.s64 	%rd47, %rd2, %rd46;
	st.global.f32 	[%rd47], %f1;
	ld.global.f32 	%f2, [maxFFT];
	setp.ge.f32 	%p2, %f2, %f1;
	@%p2 bra 	$L__BB0_5;
	mov.b32 	%r145, %f2;
	mov.b32 	%r5, %f1;
$L__BB0_3:
	mov.b32 	%f176, %r145;
	setp.le.f32 	%p3, %f1, %f176;
	@%p3 bra 	$L__BB0_5;
	atom.relaxed.global.cas.b32 	%r7, [maxFFT], %r145, %r5;
	setp.ne.s32 	%p4, %r145, %r7;
	mov.u32 	%r145, %r7;
	@%p4 bra 	$L__BB0_3;
$L__BB0_5:
	ret;

}
	// .globl	_Z14normaliseFinalPfiii
.visible .entry _Z14normaliseFinalPfiii(
	.param .u64 .ptr .align 1 _Z14normaliseFinalPfiii_param_0,
	.param .u32 _Z14normaliseFinalPfiii_param_1,
	.param .u32 _Z14normaliseFinalPfiii_param_2,
	.param .u32 _Z14normaliseFinalPfiii_param_3
)
{
	.reg .pred 	%p<2>;
	.reg .b32 	%r<9>;
	.reg .b32 	%f<4>;
	.reg .b64 	%rd<5>;

	ld.param.u64 	%rd1, [_Z14normaliseFinalPfiii_param_0];
	ld.param.u32 	%r2, [_Z14normaliseFinalPfiii_param_1];
	ld.param.u32 	%r3, [_Z14normaliseFinalPfiii_param_2];
	ld.param.u32 	%r4, [_Z14normaliseFinalPfiii_param_3];
	mov.u32 	%r5, %ctaid.x;
	mad.lo.s32 	%r6, %r4, %r3, %r5;
	mov.u32 	%r7, %ntid.x;
	mov.u32 	%r8, %tid.x;
	mad.lo.s32 	%r1, %r6, %r7, %r8;
	setp.ge.s32 	%p1, %r1, %r2;
	@%p1 bra 	$L__BB1_2;
	cvta.to.global.u64 	%rd2, %rd1;
	mul.wide.s32 	%rd3, %r1, 4;
	add.s64 	%rd4, %rd2, %rd3;
	ld.global.f32 	%f1, [%rd4];
	ld.global.f32 	%f2, [maxFFT];
	div.rn.f32 	%f3, %f1, %f2;
	st.global.f32 	[%rd4], %f3;
$L__BB1_2:
	ret;

}
	// .globl	_Z12calcTwiddlesPfS_S_S_
.visible .entry _Z12calcTwiddlesPfS_S_S_(
	.param .u64 .ptr .align 1 _Z12calcTwiddlesPfS_S_S__param_0,
	.param .u64 .ptr .align 1 _Z12calcTwiddlesPfS_S_S__param_1,
	.param .u64 .ptr .align 1 _Z12calcTwiddlesPfS_S_S__param_2,
	.param .u64 .ptr .align 1 _Z12calcTwiddlesPfS_S_S__param_3
)
{
	.reg .pred 	%p<6>;
	.reg .b32 	%r<25>;
	.reg .b32 	%f<52>;
	.reg .b64 	%rd<21>;

	ld.param.u64 	%rd7, [_Z12calcTwiddlesPfS_S_S__param_0];
	ld.param.u64 	%rd8, [_Z12calcTwiddlesPfS_S_S__param_1];
	ld.param.u64 	%rd5, [_Z12calcTwiddlesPfS_S_S__param_2];
	ld.param.u64 	%rd6, [_Z12calcTwiddlesPfS_S_S__param_3];
	cvta.to.global.u64 	%rd1, %rd8;
	cvta.to.global.u64 	%rd2, %rd7;
	mov.u32 	%r1, %tid.x;
	mul.wide.u32 	%rd9, %r1, 4;
	mov.u64 	%rd10, offsets;
	add.s64 	%rd11, %rd10, %rd9;
	ld.const.u32 	%r2, [%rd11];
	shl.b32 	%r3, %r2, 1;
	setp.gt.s32 	%p1, %r2, %r3;
	@%p1 bra 	$L__BB2_7;
	cvta.to.global.u64 	%rd12, %rd5;
	cvta.to.global.u64 	%rd13, %rd6;
	add.s64 	%rd3, %rd12, %rd9;
	add.s64 	%rd4, %rd13, %rd9;
	sub.s32 	%r17, %r3, %r2;
	add.s32 	%r18, %r17, 1;
	and.b32  	%r4, %r18, 3;
	setp.eq.s32 	%p2, %r4, 0;
	mov.f32 	%f49, 0f00000000;
	mov.f32 	%f50, 0f3F800000;
	mov.u32 	%r22, %r2;
	@%p2 bra 	$L__BB2_4;
	neg.s32 	%r20, %r4;
	mov.f32 	%f49, 0f00000000;
	mov.f32 	%f46, 0f3F800000;
	mov.u32 	%r22, %r2;
$L__BB2_3:
	.pragma "nounroll";
	mul.wide.s32 	%rd15, %r22, 4;
	add.s64 	%rd16, %rd1, %rd15;
	add.s64 	%rd17, %rd2, %rd15;
	st.global.f32 	[%rd17], %f46;
	st.global.f32 	[%rd16], %f49;
	ld.global.f32 	%f15, [%rd3];
	ld.global.f32 	%f16, [%rd4];
	mul.f32 	%f17, %f46, %f15;
	mul.f32 	%f18, %f49, %f16;
	sub.f32 	%f50, %f17, %f18;
	mul.f32 	%f19, %f46, %f16;
	fma.rn.f32 	%f49, %f49, %f15, %f19;
	add.s32 	%r22, %r22, 1;
	add.s32 	%r20, %r20, 1;
	setp.ne.s32 	%p3, %r20, 0;
	mov.f32 	%f46, %f50;
	@%p3 bra 	$L__BB2_3;
$L__BB2_4:
	setp.lt.u32 	%p4, %r2, 3;
	@%p4 bra 	$L__BB2_7;
	sub.s32 	%r24, %r22, %r3;
	add.s32 	%r23, %r22, -1;
$L__BB2_6:
	add.s32 	%r19, %r23, 1;
	mul.wide.s32 	%rd18, %r19, 4;
	add.s64 	%rd19, %rd2, %rd18;
	st.global.f32 	[%rd19], %f50;
	add.s64 	%rd20, %rd1, %rd18;
	st.global.f32 	[%rd20], %f49;
	ld.global.f32 	%f20, [%rd3];
	ld.global.f32 	%f21, [%rd4];
	mul.f32 	%f22, %f50, %f20;
	mul.f32 	%f23, %f49, %f21;
	sub.f32 	%f24, %f22, %f23;
	mul.f32 	%f25, %f50, %f21;
	fma.rn.f32 	%f26, %f49, %f20, %f25;
	st.global.f32 	[%rd19+4], %f24;
	st.global.f32 	[%rd20+4], %f26;
	ld.global.f32 	%f27, [%rd3];
	ld.global.f32 	%f28, [%rd4];
	mul.f32 	%f29, %f24, %f27;
	mul.f32 	%f30, %f26, %f28;
	sub.f32 	%f31, %f29, %f30;
	mul.f32 	%f32, %f24, %f28;
	fma.rn.f32 	%f33, %f26, %f27, %f32;
	st.global.f32 	[%rd19+8], %f31;
	st.global.f32 	[%rd20+8], %f33;
	ld.global.f32 	%f34, [%rd3];
	ld.global.f32 	%f35, [%rd4];
	mul.f32 	%f36, %f31, %f34;
	mul.f32 	%f37, %f33, %f35;
	sub.f32 	%f38, %f36, %f37;
	mul.f32 	%f39, %f31, %f35;
	fma.rn.f32 	%f40, %f33, %f34, %f39;
	st.global.f32 	[%rd19+12], %f38;
	st.global.f32 	[%rd20+12], %f40;
	ld.global.f32 	%f41, [%rd3];
	ld.global.f32 	%f42, [%rd4];
	mul.f32 	%f43, %f38, %f41;
	mul.f32 	%f44, %f40, %f42;
	sub.f32 	%f50, %f43, %f44;
	mul.f32 	%f45, %f38, %f42;
	fma.rn.f32 	%f49, %f40, %f41, %f45;
	add.s32 	%r24, %r24, 4;
	add.s32 	%r23, %r23, 4;
	setp.ne.s32 	%p5, %r24, 1;
	@%p5 bra 	$L__BB2_6;
$L__BB2_7:
	ret;

}


// ===== COMPILED SASS (sm_100) =====

	.target	sm_100

	.elftype	@"ET_EXEC"


//--------------------- .note.nv.tkinfo           --------------------------
	.section	.note.nv.tkinfo,"",@"SHT_NOTE"
	.sectionflags	@"SHF_NOTE_NV_TKINFO"
	.tkinfo
        /*0018*/ 	.word	0x00000002
        /*0030*/ 	.string	""
        /*0030*/ 	.string	"ptxas"
        /*0030*/ 	.string	"Cuda compilation tools, release 13.0, V13.0.88"
        /*0030*/ 	.string	"Build cuda_13.0.r13.0/compiler.36424714_0"
        /*0030*/ 	.string	"-arch sm_100 -m 64 "



//--------------------- .note.nv.cuinfo           --------------------------
	.section	.note.nv.cuinfo,"",@"SHT_NOTE"
	.sectionflags	@"SHF_NOTE_NV_CUINFO"
        /*0018*/ 	.short	0x0002
        /*001a*/ 	.short	0x0064
        /*001c*/ 	.short	0x0082
	.zero		2


//--------------------- .nv.info                  --------------------------
	.section	.nv.info,"",@"SHT_CUDA_INFO"
	.align	4


	//----- nvinfo : EIATTR_REGCOUNT
	.align		4
        /*0000*/ 	.byte	0x04, 0x2f
        /*0002*/ 	.short	(.L_7 - .L_6)
	.align		4
.L_6:
        /*0004*/ 	.word	index@(_Z4corePfiii)
        /*0008*/ 	.word	0x00000018


	//----- nvinfo : EIATTR_FRAME_SIZE
	.align		4
.L_7:
        /*000c*/ 	.byte	0x04, 0x11
        /*000e*/ 	.short	(.L_9 - .L_8)
	.align		4
.L_8:
        /*0010*/ 	.word	index@($__internal_1_$__cuda_sm20_sqrt_rn_f32_slowpath)
        /*0014*/ 	.word	0x00000000


	//----- nvinfo : EIATTR_FRAME_SIZE
	.align		4
.L_9:
        /*0018*/ 	.byte	0x04, 0x11
        /*001a*/ 	.short	(.L_11 - .L_10)
	.align		4
.L_10:
        /*001c*/ 	.word	index@(_Z4corePfiii)
        /*0020*/ 	.word	0x00000000


	//----- nvinfo : EIATTR_REGCOUNT
	.align		4
.L_11:
        /*0024*/ 	.byte	0x04, 0x2f
        /*0026*/ 	.short	(.L_13 - .L_12)
	.align		4
.L_12:
        /*0028*/ 	.word	index@(_Z14normaliseFinalPfiii)
        /*002c*/ 	.word	0x00000010


	//----- nvinfo : EIATTR_FRAME_SIZE
	.align		4
.L_13:
        /*0030*/ 	.byte	0x04, 0x11
        /*0032*/ 	.short	(.L_15 - .L_14)
	.align		4
.L_14:
        /*0034*/ 	.word	index@($__internal_0_$__cuda_sm3x_div_rn_noftz_f32_slowpath)
        /*0038*/ 	.word	0x00000000


	//----- nvinfo : EIATTR_FRAME_SIZE
	.align		4
.L_15:
        /*003c*/ 	.byte	0x04, 0x11
        /*003e*/ 	.short	(.L_17 - .L_16)
	.align		4
.L_16:
        /*0040*/ 	.word	index@(_Z14normaliseFinalPfiii)
        /*0044*/ 	.word	0x00000000


	//----- nvinfo : EIATTR_REGCOUNT
	.align		4
.L_17:
        /*0048*/ 	.byte	0x04, 0x2f
        /*004a*/ 	.short	(.L_19 - .L_18)
	.align		4
.L_18:
        /*004c*/ 	.word	index@(_Z12calcTwiddlesPfS_S_S_)
        /*0050*/ 	.word	0x0000001a


	//----- nvinfo : EIATTR_FRAME_SIZE
	.align		4
.L_19:
        /*0054*/ 	.byte	0x04, 0x11
        /*0056*/ 	.short	(.L_21 - .L_20)
	.align		4
.L_20:
        /*0058*/ 	.word	index@(_Z12calcTwiddlesPfS_S_S_)
        /*005c*/ 	.word	0x00000000


	//----- nvinfo : EIATTR_MIN_STACK_SIZE
	.align		4
.L_21:
        /*0060*/ 	.byte	0x04, 0x12
        /*0062*/ 	.short	(.L_23 - .L_22)
	.align		4
.L_22:
        /*0064*/ 	.word	index@(_Z12calcTwiddlesPfS_S_S_)
        /*0068*/ 	.word	0x00000000


	//----- nvinfo : EIATTR_MIN_STACK_SIZE
	.align		4
.L_23:
        /*006c*/ 	.byte	0x04, 0x12
        /*006e*/ 	.short	(.L_25 - .L_24)
	.align		4
.L_24:
        /*0070*/ 	.word	index@(_Z14normaliseFinalPfiii)
        /*0074*/ 	.word	0x00000000


	//----- nvinfo : EIATTR_MIN_STACK_SIZE
	.align		4
.L_25:
        /*0078*/ 	.byte	0x04, 0x12
        /*007a*/ 	.short	(.L_27 - .L_26)
	.align		4
.L_26:
        /*007c*/ 	.word	index@(_Z4corePfiii)
        /*0080*/ 	.word	0x00000000
.L_27:


//--------------------- .nv.compat                --------------------------
	.section	.nv.compat,"",@"SHT_CUDA_COMPAT_INFO"
	.align	4
        /*0000*/ 	.byte	0x02, 0x09, 0x00, 0x00, 0x02, 0x02, 0x01, 0x00, 0x02, 0x05, 0x05, 0x00, 0x03, 0x07, 0x01, 0x01
        /*0010*/ 	.byte	0x02, 0x03, 0x00, 0x00, 0x02, 0x06, 0x01, 0x00, 0x04, 0x0b, 0x08, 0x00, 0x01, 0x00, 0x00, 0x00
        /*0020*/ 	.byte	0x00, 0x00, 0x00, 0x00


//--------------------- .nv.info._Z12calcTwiddlesPfS_S_S_ --------------------------
	.section	.nv.info._Z12calcTwiddlesPfS_S_S_,"",@"SHT_CUDA_INFO"
	.sectionflags	@""
	.align	4


	//----- nvinfo : EIATTR_CUDA_API_VERSION
	.align		4
        /*0000*/ 	.byte	0x04, 0x37
        /*0002*/ 	.short	(.L_29 - .L_28)
.L_28:
        /*0004*/ 	.word	0x00000082


	//----- nvinfo : EIATTR_KPARAM_INFO
	.align		4
.L_29:
        /*0008*/ 	.byte	0x04, 0x17
        /*000a*/ 	.short	(.L_31 - .L_30)
.L_30:
        /*000c*/ 	.word	0x00000000
        /*0010*/ 	.short	0x0003
        /*0012*/ 	.short	0x0018
        /*0014*/ 	.byte	0x00, 0xf5, 0x21, 0x00


	//----- nvinfo : EIATTR_KPARAM_INFO
	.align		4
.L_31:
        /*0018*/ 	.byte	0x04, 0x17
        /*001a*/ 	.short	(.L_33 - .L_32)
.L_32:
        /*001c*/ 	.word	0x00000000
        /*0020*/ 	.short	0x0002
        /*0022*/ 	.short	0x0010
        /*0024*/ 	.byte	0x00, 0xf5, 0x21, 0x00


	//----- nvinfo : EIATTR_KPARAM_INFO
	.align		4
.L_33:
        /*0028*/ 	.byte	0x04, 0x17
        /*002a*/ 	.short	(.L_35 - .L_34)
.L_34:
        /*002c*/ 	.word	0x00000000
        /*0030*/ 	.short	0x0001
        /*0032*/ 	.short	0x0008
        /*0034*/ 	.byte	0x00, 0xf5, 0x21, 0x00


	//----- nvinfo : EIATTR_KPARAM_INFO
	.align		4
.L_35:
        /*0038*/ 	.byte	0x04, 0x17
        /*003a*/ 	.short	(.L_37 - .L_36)
.L_36:
        /*003c*/ 	.word	0x00000000
        /*0040*/ 	.short	0x0000
        /*0042*/ 	.short	0x0000
        /*0044*/ 	.byte	0x00, 0xf5, 0x21, 0x00


	//----- nvinfo : EIATTR_SPARSE_MMA_MASK
	.align		4
.L_37:
        /*0048*/ 	.byte	0x03, 0x50
        /*004a*/ 	.short	0x0000


	//----- nvinfo : EIATTR_MAXREG_COUNT
	.align		4
        /*004c*/ 	.byte	0x03, 0x1b
        /*004e*/ 	.short	0x00ff


	//----- nvinfo : EIATTR_MERCURY_ISA_VERSION
	.align		4
        /*0050*/ 	.byte	0x03, 0x5f
        /*0052*/ 	.short	0x0101


	//----- nvinfo : EIATTR_VRC_CTA_INIT_COUNT
	.align		4
        /*0054*/ 	.byte	0x02, 0x4a
	.zero		1
	.zero		1


	//----- nvinfo : EIATTR_EXIT_INSTR_OFFSETS
	.align		4
        /*0058*/ 	.byte	0x04, 0x1c
        /*005a*/ 	.short	(.L_39 - .L_38)


	//   ....[0]....
.L_38:
        /*005c*/ 	.word	0x00000070


	//   ....[1]....
        /*0060*/ 	.word	0x000002d0


	//   ....[2]....
        /*0064*/ 	.word	0x00000590


	//----- nvinfo : EIATTR_CRS_STACK_SIZE
	.align		4
.L_39:
        /*0068*/ 	.byte	0x04, 0x1e
        /*006a*/ 	.short	(.L_41 - .L_40)
.L_40:
        /*006c*/ 	.word	0x00000000


	//----- nvinfo : EIATTR_CBANK_PARAM_SIZE
	.align		4
.L_41:
        /*0070*/ 	.byte	0x03, 0x19
        /*0072*/ 	.short	0x0020


	//----- nvinfo : EIATTR_PARAM_CBANK
	.align		4
        /*0074*/ 	.byte	0x04, 0x0a
        /*0076*/ 	.short	(.L_43 - .L_42)
	.align		4
.L_42:
        /*0078*/ 	.word	index@(.nv.constant0._Z12calcTwiddlesPfS_S_S_)
        /*007c*/ 	.short	0x0380
        /*007e*/ 	.short	0x0020


	//----- nvinfo : EIATTR_SW_WAR
	.align		4
.L_43:
        /*0080*/ 	.byte	0x04, 0x36
        /*0082*/ 	.short	(.L_45 - .L_44)
.L_44:
        /*0084*/ 	.word	0x00000008
.L_45:


//--------------------- .nv.info._Z14normaliseFinalPfiii --------------------------
	.section	.nv.info._Z14normaliseFinalPfiii,"",@"SHT_CUDA_INFO"
	.sectionflags	@""
	.align	4


	//----- nvinfo : EIATTR_CUDA_API_VERSION
	.align		4
        /*0000*/ 	.byte	0x04, 0x37
        /*0002*/ 	.short	(.L_47 - .L_46)
.L_46:
        /*0004*/ 	.word	0x00000082


	//----- nvinfo : EIATTR_KPARAM_INFO
	.align		4
.L_47:
        /*0008*/ 	.byte	0x04, 0x17
        /*000a*/ 	.short	(.L_49 - .L_48)
.L_48:
        /*000c*/ 	.word	0x00000000
        /*0010*/ 	.short	0x0003
        /*0012*/ 	.short	0x0010
        /*0014*/ 	.byte	0x00, 0xf0, 0x11, 0x00


	//----- nvinfo : EIATTR_KPARAM_INFO
	.align		4
.L_49:
        /*0018*/ 	.byte	0x04, 0x17
        /*001a*/ 	.short	(.L_51 - .L_50)
.L_50:
        /*001c*/ 	.word	0x00000000
        /*0020*/ 	.short	0x0002
        /*0022*/ 	.short	0x000c
        /*0024*/ 	.byte	0x00, 0xf0, 0x11, 0x00


	//----- nvinfo : EIATTR_KPARAM_INFO
	.align		4
.L_51:
        /*0028*/ 	.byte	0x04, 0x17
        /*002a*/ 	.short	(.L_53 - .L_52)
.L_52:
        /*002c*/ 	.word	0x00000000
        /*0030*/ 	.short	0x0001
        /*0032*/ 	.short	0x0008
        /*0034*/ 	.byte	0x00, 0xf0, 0x11, 0x00


	//----- nvinfo : EIATTR_KPARAM_INFO
	.align		4
.L_53:
        /*0038*/ 	.byte	0x04, 0x17
        /*003a*/ 	.short	(.L_55 - .L_54)
.L_54:
        /*003c*/ 	.word	0x00000000
        /*0040*/ 	.short	0x0000
        /*0042*/ 	.short	0x0000
        /*0044*/ 	.byte	0x00, 0xf5, 0x21, 0x00


	//----- nvinfo : EIATTR_SPARSE_MMA_MASK
	.align		4
.L_55:
        /*0048*/ 	.byte	0x03, 0x50
        /*004a*/ 	.short	0x0000


	//----- nvinfo : EIATTR_MAXREG_COUNT
	.align		4
        /*004c*/ 	.byte	0x03, 0x1b
        /*004e*/ 	.short	0x00ff


	//----- nvinfo : EIATTR_MERCURY_ISA_VERSION
	.align		4
        /*0050*/ 	.byte	0x03, 0x5f
        /*0052*/ 	.short	0x0101


	//----- nvinfo : EIATTR_VRC_CTA_INIT_COUNT
	.align		4
        /*0054*/ 	.byte	0x02, 0x4a
	.zero		1
	.zero		1


	//----- nvinfo : EIATTR_EXIT_INSTR_OFFSETS
	.align		4
        /*0058*/ 	.byte	0x04, 0x1c
        /*005a*/ 	.short	(.L_57 - .L_56)


	//   ....[0]....
.L_56:
        /*005c*/ 	.word	0x00000090


	//   ....[1]....
        /*0060*/ 	.word	0x000001e0


	//----- nvinfo : EIATTR_CRS_STACK_SIZE
	.align		4
.L_57:
        /*0064*/ 	.byte	0x04, 0x1e
        /*0066*/ 	.short	(.L_59 - .L_58)
.L_58:
        /*0068*/ 	.word	0x00000000


	//----- nvinfo : EIATTR_CBANK_PARAM_SIZE
	.align		4
.L_59:
        /*006c*/ 	.byte	0x03, 0x19
        /*006e*/ 	.short	0x0014


	//----- nvinfo : EIATTR_PARAM_CBANK
	.align		4
        /*0070*/ 	.byte	0x04, 0x0a
        /*0072*/ 	.short	(.L_61 - .L_60)
	.align		4
.L_60:
        /*0074*/ 	.word	index@(.nv.constant0._Z14normaliseFinalPfiii)
        /*0078*/ 	.short	0x0380
        /*007a*/ 	.short	0x0014


	//----- nvinfo : EIATTR_SW_WAR
	.align		4
.L_61:
        /*007c*/ 	.byte	0x04, 0x36
        /*007e*/ 	.short	(.L_63 - .L_62)
.L_62:
        /*0080*/ 	.word	0x00000008
.L_63:


//--------------------- .nv.info._Z4corePfiii     --------------------------
	.section	.nv.info._Z4corePfiii,"",@"SHT_CUDA_INFO"
	.sectionflags	@""
	.align	4


	//----- nvinfo : EIATTR_CUDA_API_VERSION
	.align		4
        /*0000*/ 	.byte	0x04, 0x37
        /*0002*/ 	.short	(.L_65 - .L_64)
.L_64:
        /*0004*/ 	.word	0x00000082


	//----- nvinfo : EIATTR_KPARAM_INFO
	.align		4
.L_65:
        /*0008*/ 	.byte	0x04, 0x17
        /*000a*/ 	.short	(.L_67 - .L_66)
.L_66:
        /*000c*/ 	.word	0x00000000
        /*0010*/ 	.short	0x0003
        /*0012*/ 	.short	0x0010
        /*0014*/ 	.byte	0x00, 0xf0, 0x11, 0x00


	//----- nvinfo : EIATTR_KPARAM_INFO
	.align		4
.L_67:
        /*0018*/ 	.byte	0x04, 0x17
        /*001a*/ 	.short	(.L_69 - .L_68)
.L_68:
        /*001c*/ 	.word	0x00000000
        /*0020*/ 	.short	0x0002
        /*0022*/ 	.short	0x000c
        /*0024*/ 	.byte	0x00, 0xf0, 0x11, 0x00


	//----- nvinfo : EIATTR_KPARAM_INFO
	.align		4
.L_69:
        /*0028*/ 	.byte	0x04, 0x17
        /*002a*/ 	.short	(.L_71 - .L_70)
.L_70:
        /*002c*/ 	.word	0x00000000
        /*0030*/ 	.short	0x0001
        /*0032*/ 	.short	0x0008
        /*0034*/ 	.byte	0x00, 0xf0, 0x11, 0x00


	//----- nvinfo : EIATTR_KPARAM_INFO
	.align		4
.L_71:
        /*0038*/ 	.byte	0x04, 0x17
        /*003a*/ 	.short	(.L_73 - .L_72)
.L_72:
        /*003c*/ 	.word	0x00000000
        /*0040*/ 	.short	0x0000
        /*0042*/ 	.short	0x0000
        /*0044*/ 	.byte	0x00, 0xf5, 0x21, 0x00


	//----- nvinfo : EIATTR_SPARSE_MMA_MASK
	.align		4
.L_73:
        /*0048*/ 	.byte	0x03, 0x50
        /*004a*/ 	.short	0x0000


	//----- nvinfo : EIATTR_MAXREG_COUNT
	.align		4
        /*004c*/ 	.byte	0x03, 0x1b
        /*004e*/ 	.short	0x00ff


	//----- nvinfo : EIATTR_NUM_BARRIERS
	.align		4
        /*0050*/ 	.byte	0x02, 0x4c
        /*0052*/ 	.byte	0x01
	.zero		1


	//----- nvinfo : EIATTR_MERCURY_ISA_VERSION
	.align		4
        /*0054*/ 	.byte	0x03, 0x5f
        /*0056*/ 	.short	0x0101


	//----- nvinfo : EIATTR_VRC_CTA_INIT_COUNT
	.align		4
        /*0058*/ 	.byte	0x02, 0x4a
	.zero		1
	.zero		1


	//----- nvinfo : EIATTR_EXIT_INSTR_OFFSETS
	.align		4
        /*005c*/ 	.byte	0x04, 0x1c
        /*005e*/ 	.short	(.L_75 - .L_74)


	//   ....[0]....
.L_74:
        /*0060*/ 	.word	0x000000a0


	//   ....[1]....
        /*0064*/ 	.word	0x00001370


	//   ....[2]....
        /*0068*/ 	.word	0x000013b0


	//   ....[3]....
        /*006c*/ 	.word	0x00001400


	//----- nvinfo : EIATTR_CRS_STACK_SIZE
	.align		4
.L_75:
        /*0070*/ 	.byte	0x04, 0x1e
        /*0072*/ 	.short	(.L_77 - .L_76)
.L_76:
        /*0074*/ 	.word	0x00000000


	//----- nvinfo : EIATTR_CBANK_PARAM_SIZE
	.align		4
.L_77:
        /*0078*/ 	.byte	0x03, 0x19
        /*007a*/ 	.short	0x0014


	//----- nvinfo : EIATTR_PARAM_CBANK
	.align		4
        /*007c*/ 	.byte	0x04, 0x0a
        /*007e*/ 	.short	(.L_79 - .L_78)
	.align		4
.L_78:
        /*0080*/ 	.word	index@(.nv.constant0._Z4corePfiii)
        /*0084*/ 	.short	0x0380
        /*0086*/ 	.short	0x0014


	//----- nvinfo : EIATTR_SW_WAR
	.align		4
.L_79:
        /*0088*/ 	.byte	0x04, 0x36
        /*008a*/ 	.short	(.L_81 - .L_80)
.L_80:
        /*008c*/ 	.word	0x00000008
.L_81:


//--------------------- .nv.callgraph             --------------------------
	.section	.nv.callgraph,"",@"SHT_CUDA_CALLGRAPH"
	.align	4
	.sectionentsize	8
	.align		4
        /*0000*/ 	.word	0x00000000
	.align		4
        /*0004*/ 	.word	0xffffffff
	.align		4
        /*0008*/ 	.word	0x00000000
	.align		4
        /*000c*/ 	.word	0xfffffffe
	.align		4
        /*0010*/ 	.word	0x00000000
	.align		4
        /*0014*/ 	.word	0xfffffffd
	.align		4
        /*0018*/ 	.word	0x00000000
	.align		4
        /*001c*/ 	.word	0xfffffffc


//--------------------- .nv.constant3             --------------------------
	.section	.nv.constant3,"a",@progbits
	.align	4
.nv.constant3:
	.type		offsets,@object
	.size		offsets,(twiddles_re - offsets)
offsets:
	.zero		44
	.type		twiddles_re,@object
	.size		twiddles_re,(twiddles_im - twiddles_re)
twiddles_re:
	.zero		8188
	.type		twiddles_im,@object
	.size		twiddles_im,(.L_2 - twiddles_im)
twiddles_im:
	.zero		8188
.L_2:


//--------------------- .nv.constant4             --------------------------
	.section	.nv.constant4,"a",@progbits
	.align	8
	.align		8
.nv.constant4:
        /*0000*/ 	.dword	in_re
	.align		8
        /*0008*/ 	.dword	in_im
	.align		8
        /*0010*/ 	.dword	maxFFT


//--------------------- .text._Z12calcTwiddlesPfS_S_S_ --------------------------
	.section	.text._Z12calcTwiddlesPfS_S_S_,"ax",@progbits
	.align	128
        .global         _Z12calcTwiddlesPfS_S_S_
        .type           _Z12calcTwiddlesPfS_S_S_,@function
        .size           _Z12calcTwiddlesPfS_S_S_,(.L_x_27 - _Z12calcTwiddlesPfS_S_S_)
        .other          _Z12calcTwiddlesPfS_S_S_,@"STO_CUDA_ENTRY STV_DEFAULT"
_Z12calcTwiddlesPfS_S_S_:
.text._Z12calcTwiddlesPfS_S_S_:
[----:B------:R-:W-:Y:S01]  /*0000*/  LDC R1, c[0x0][0x37c] ;  /* 0x0000df00ff017b82 */ /* 0x000fe20000000800 */
[----:B------:R-:W0:Y:S02]  /*0010*/  S2R R4, SR_TID.X ;  /* 0x0000000000047919 */ /* 0x000e240000002100 */
[----:B0-----:R-:W-:-:S03]  /*0020*/  IMAD.WIDE.U32 R4, R4, 0x4, RZ ;  /* 0x0000000404047825 */ /* 0x001fc600078e00ff */
[----:B------:R-:W-:-:S04]  /*0030*/  MOV R0, R4 ;  /* 0x0000000400007202 */ /* 0x000fc80000000f00 */
[----:B------:R-:W0:Y:S02]  /*0040*/  LDC R17, c[0x3][R0] ;  /* 0x00c0000000117b82 */ /* 0x000e240000000800 */
[----:B0-----:R-:W-:-:S04]  /*0050*/  SHF.L.U32 R10, R17, 0x1, RZ ;  /* 0x00000001110a7819 */ /* 0x001fc800000006ff */
[----:B------:R-:W-:-:S13]  /*0060*/  ISETP.GT.AND P0, PT, R17, R10, PT ;  /* 0x0000000a1100720c */ /* 0x000fda0003f04270 */
[----:B------:R-:W-:Y:S05]  /*0070*/  @P0 EXIT ;  /* 0x000000000000094d */ /* 0x000fea0003800000 */
[----:B------:R-:W0:Y:S01]  /*0080*/  LDCU.128 UR8, c[0x0][0x390] ;  /* 0x00007200ff0877ac */ /* 0x000e220008000c00 */
[----:B------:R-:W-:Y:S01]  /*0090*/  IADD3 R0, PT, PT, R10, 0x1, -R17 ;  /* 0x000000010a007810 */ /* 0x000fe20007ffe811 */
[----:B------:R-:W-:Y:S01]  /*00a0*/  BSSY.RECONVERGENT B0, `(.L_x_0) ;  /* 0x0000021000007945 */ /* 0x000fe20003800200 */
[----:B------:R-:W-:Y:S01]  /*00b0*/  MOV R19, 0x3f800000 ;  /* 0x3f80000000137802 */ /* 0x000fe20000000f00 */
[----:B------:R-:W1:Y:S01]  /*00c0*/  LDCU.64 UR4, c[0x0][0x358] ;  /* 0x00006b00ff0477ac */ /* 0x000e620008000a00 */
[----:B------:R-:W-:Y:S01]  /*00d0*/  LOP3.LUT P0, R12, R0, 0x3, RZ, 0xc0, !PT ;  /* 0x00000003000c7812 */ /* 0x000fe2000780c0ff */
[----:B------:R-:W-:Y:S01]  /*00e0*/  HFMA2 R0, -RZ, RZ, 0, 0 ;  /* 0x00000000ff007431 */ /* 0x000fe200000001ff */
[----:B------:R-:W-:Y:S02]  /*00f0*/  MOV R11, R17 ;  /* 0x00000011000b7202 */ /* 0x000fe40000000f00 */
[C---:B0-----:R-:W-:Y:S02]  /*0100*/  IADD3 R2, P1, PT, R4.reuse, UR8, RZ ;  /* 0x0000000804027c10 */ /* 0x041fe4000ff3e0ff */
[----:B------:R-:W-:-:S02]  /*0110*/  IADD3 R4, P2, PT, R4, UR10, RZ ;  /* 0x0000000a04047c10 */ /* 0x000fc4000ff5e0ff */
[C---:B------:R-:W-:Y:S02]  /*0120*/  IADD3.X R3, PT, PT, R5.reuse, UR9, RZ, P1, !PT ;  /* 0x0000000905037c10 */ /* 0x040fe40008ffe4ff */
[----:B------:R-:W-:-:S03]  /*0130*/  IADD3.X R5, PT, PT, R5, UR11, RZ, P2, !PT ;  /* 0x0000000b05057c10 */ /* 0x000fc600097fe4ff */
[----:B-1----:R-:W-:Y:S06]  /*0140*/  @!P0 BRA `(.L_x_1) ;  /* 0x0000000000588947 */ /* 0x002fec0003800000 */
[----:B------:R-:W0:Y:S01]  /*0150*/  LDC.64 R6, c[0x0][0x380] ;  /* 0x0000e000ff067b82 */ /* 0x000e220000000a00 */
[----:B------:R-:W-:Y:S01]  /*0160*/  BSSY.RECONVERGENT B1, `(.L_x_1) ;  /* 0x0000014000017945 */ /* 0x000fe20003800200 */
[----:B------:R-:W-:Y:S02]  /*0170*/  IADD3 R16, PT, PT, -R12, RZ, RZ ;  /* 0x000000ff0c107210 */ /* 0x000fe40007ffe1ff */
[----:B------:R-:W-:Y:S02]  /*0180*/  MOV R0, RZ ;  /* 0x000000ff00007202 */ /* 0x000fe40000000f00 */
[----:B------:R-:W-:Y:S02]  /*0190*/  MOV R19, 0x3f800000 ;  /* 0x3f80000000137802 */ /* 0x000fe40000000f00 */
[----:B------:R-:W1:Y:S01]  /*01a0*/  LDC.64 R8, c[0x0][0x388] ;  /* 0x0000e200ff087b82 */ /* 0x000e620000000a00 */
[----:B------:R-:W-:-:S07]  /*01b0*/  MOV R11, R17 ;  /* 0x00000011000b7202 */ /* 0x000fce0000000f00 */
.L_x_2:
[----:B0-----:R-:W-:-:S04]  /*01c0*/  IMAD.WIDE R14, R11, 0x4, R6 ;  /* 0x000000040b0e7825 */ /* 0x001fc800078e0206 */
[----:B-1----:R-:W-:Y:S01]  /*01d0*/  IMAD.WIDE R12, R11, 0x4, R8 ;  /* 0x000000040b0c7825 */ /* 0x002fe200078e0208 */
[----:B------:R0:W-:Y:S04]  /*01e0*/  STG.E desc[UR4][R14.64], R19 ;  /* 0x000000130e007986 */ /* 0x0001e8000c101904 */
[----:B------:R1:W-:Y:S04]  /*01f0*/  STG.E desc[UR4][R12.64], R0 ;  /* 0x000000000c007986 */ /* 0x0003e8000c101904 */
[----:B------:R-:W2:Y:S04]  /*0200*/  LDG.E R20, desc[UR4][R4.64] ;  /* 0x0000000404147981 */ /* 0x000ea8000c1e1900 */
[----:B------:R-:W0:Y:S01]  /*0210*/  LDG.E R18, desc[UR4][R2.64] ;  /* 0x0000000402127981 */ /* 0x000e22000c1e1900 */
[----:B------:R-:W-:-:S02]  /*0220*/  IADD3 R16, PT, PT, R16, 0x1, RZ ;  /* 0x0000000110107810 */ /* 0x000fc40007ffe0ff */
[----:B------:R-:W-:Y:S02]  /*0230*/  IADD3 R11, PT, PT, R11, 0x1, RZ ;  /* 0x000000010b0b7810 */ /* 0x000fe40007ffe0ff */
[----:B------:R-:W-:Y:S01]  /*0240*/  ISETP.NE.AND P0, PT, R16, RZ, PT ;  /* 0x000000ff1000720c */ /* 0x000fe20003f05270 */
[C---:B--2---:R-:W-:Y:S01]  /*0250*/  FMUL R21, R20.reuse, R0 ;  /* 0x0000000014157220 */ /* 0x044fe20000400000 */
[----:B------:R-:W-:-:S03]  /*0260*/  FMUL R23, R20, R19 ;  /* 0x0000001314177220 */ /* 0x000fc60000400000 */
[C---:B0-----:R-:W-:Y:S01]  /*0270*/  FFMA R19, R18.reuse, R19, -R21 ;  /* 0x0000001312137223 */ /* 0x041fe20000000815 */
[----:B-1----:R-:W-:-:S07]  /*0280*/  FFMA R0, R18, R0, R23 ;  /* 0x0000000012007223 */ /* 0x002fce0000000017 */
[----:B------:R-:W-:Y:S05]  /*0290*/  @P0 BRA `(.L_x_2) ;  /* 0xfffffffc00c80947 */ /* 0x000fea000383ffff */
[----:B------:R-:W-:Y:S05]  /*02a0*/  BSYNC.RECONVERGENT B1 ;  /* 0x0000000000017941 */ /* 0x000fea0003800200 */
.L_x_1:
[----:B------:R-:W-:Y:S05]  /*02b0*/  BSYNC.RECONVERGENT B0 ;  /* 0x0000000000007941 */ /* 0x000fea0003800200 */
.L_x_0:
[----:B------:R-:W-:-:S13]  /*02c0*/  ISETP.GE.U32.AND P0, PT, R17, 0x3, PT ;  /* 0x000000031100780c */ /* 0x000fda0003f06070 */
[----:B------:R-:W-:Y:S05]  /*02d0*/  @!P0 EXIT ;  /* 0x000000000000894d */ /* 0x000fea0003800000 */
[----:B------:R-:W0:Y:S01]  /*02e0*/  LDC.64 R6, c[0x0][0x380] ;  /* 0x0000e000ff067b82 */ /* 0x000e220000000a00 */
[----:B------:R-:W-:Y:S02]  /*02f0*/  IADD3 R14, PT, PT, -R10, R11, RZ ;  /* 0x0000000b0a0e7210 */ /* 0x000fe40007ffe1ff */
[----:B------:R-:W-:-:S05]  /*0300*/  IADD3 R15, PT, PT, R11, -0x1, RZ ;  /* 0xffffffff0b0f7810 */ /* 0x000fca0007ffe0ff */
[----:B------:R-:W1:Y:S02]  /*0310*/  LDC.64 R8, c[0x0][0x388] ;  /* 0x0000e200ff087b82 */ /* 0x000e640000000a00 */
.L_x_3:
[----:B------:R-:W-:-:S05]  /*0320*/  IADD3 R13, PT, PT, R15, 0x1, RZ ;  /* 0x000000010f0d7810 */ /* 0x000fca0007ffe0ff */
[----:B0-----:R-:W-:-:S04]  /*0330*/  IMAD.WIDE R10, R13, 0x4, R6 ;  /* 0x000000040d0a7825 */ /* 0x001fc800078e0206 */
[----:B-1----:R-:W-:Y:S01]  /*0340*/  IMAD.WIDE R12, R13, 0x4, R8 ;  /* 0x000000040d0c7825 */ /* 0x002fe200078e0208 */
[----:B------:R-:W-:Y:S04]  /*0350*/  STG.E desc[UR4][R10.64], R19 ;  /* 0x000000130a007986 */ /* 0x000fe8000c101904 */
[----:B------:R0:W-:Y:S04]  /*0360*/  STG.E desc[UR4][R12.64], R0 ;  /* 0x000000000c007986 */ /* 0x0001e8000c101904 */
[----:B------:R-:W2:Y:S04]  /*0370*/  LDG.E R17, desc[UR4][R4.64] ;  /* 0x0000000404117981 */ /* 0x000ea8000c1e1900 */
[----:B------:R-:W3:Y:S01]  /*0380*/  LDG.E R16, desc[UR4][R2.64] ;  /* 0x0000000402107981 */ /* 0x000ee2000c1e1900 */
[C---:B--2---:R-:W-:Y:S01]  /*0390*/  FMUL R21, R17.reuse, R0 ;  /* 0x0000000011157220 */ /* 0x044fe20000400000 */
[----:B------:R-:W-:-:S03]  /*03a0*/  FMUL R17, R17, R19 ;  /* 0x0000001311117220 */ /* 0x000fc60000400000 */
[C---:B---3--:R-:W-:Y:S01]  /*03b0*/  FFMA R21, R16.reuse, R19, -R21 ;  /* 0x0000001310157223 */ /* 0x048fe20000000815 */
[----:B------:R-:W-:-:S04]  /*03c0*/  FFMA R17, R16, R0, R17 ;  /* 0x0000000010117223 */ /* 0x000fc80000000011 */
[----:B------:R-:W-:Y:S04]  /*03d0*/  STG.E desc[UR4][R10.64+0x4], R21 ;  /* 0x000004150a007986 */ /* 0x000fe8000c101904 */
[----:B------:R1:W-:Y:S04]  /*03e0*/  STG.E desc[UR4][R12.64+0x4], R17 ;  /* 0x000004110c007986 */ /* 0x0003e8000c101904 */
[----:B------:R-:W0:Y:S04]  /*03f0*/  LDG.E R18, desc[UR4][R4.64] ;  /* 0x0000000404127981 */ /* 0x000e28000c1e1900 */
[----:B------:R-:W2:Y:S01]  /*0400*/  LDG.E R16, desc[UR4][R2.64] ;  /* 0x0000000402107981 */ /* 0x000ea2000c1e1900 */
[-C--:B0-----:R-:W-:Y:S01]  /*0410*/  FMUL R0, R17, R18.reuse ;  /* 0x0000001211007220 */ /* 0x081fe20000400000 */
[----:B------:R-:W-:-:S03]  /*0420*/  FMUL R18, R21, R18 ;  /* 0x0000001215127220 */ /* 0x000fc60000400000 */
[-C--:B--2---:R-:W-:Y:S01]  /*0430*/  FFMA R19, R21, R16.reuse, -R0 ;  /* 0x0000001015137223 */ /* 0x084fe20000000800 */
[----:B------:R-:W-:-:S04]  /*0440*/  FFMA R23, R17, R16, R18 ;  /* 0x0000001011177223 */ /* 0x000fc80000000012 */
[----:B------:R0:W-:Y:S04]  /*0450*/  STG.E desc[UR4][R10.64+0x8], R19 ;  /* 0x000008130a007986 */ /* 0x0001e8000c101904 */
[----:B------:R2:W-:Y:S04]  /*0460*/  STG.E desc[UR4][R12.64+0x8], R23 ;  /* 0x000008170c007986 */ /* 0x0005e8000c101904 */
[----:B------:R-:W3:Y:S04]  /*0470*/  LDG.E R16, desc[UR4][R4.64] ;  /* 0x0000000404107981 */ /* 0x000ee8000c1e1900 */
[----:B------:R-:W1:Y:S01]  /*0480*/  LDG.E R0, desc[UR4][R2.64] ;  /* 0x0000000402007981 */ /* 0x000e62000c1e1900 */
[-C--:B---3--:R-:W-:Y:S01]  /*0490*/  FMUL R18, R23, R16.reuse ;  /* 0x0000001017127220 */ /* 0x088fe20000400000 */
[----:B------:R-:W-:-:S03]  /*04a0*/  FMUL R16, R19, R16 ;  /* 0x0000001013107220 */ /* 0x000fc60000400000 */
[-C--:B-1----:R-:W-:Y:S01]  /*04b0*/  FFMA R17, R19, R0.reuse, -R18 ;  /* 0x0000000013117223 */ /* 0x082fe20000000812 */
[----:B------:R-:W-:-:S04]  /*04c0*/  FFMA R21, R23, R0, R16 ;  /* 0x0000000017157223 */ /* 0x000fc80000000010 */
[----:B------:R2:W-:Y:S04]  /*04d0*/  STG.E desc[UR4][R10.64+0xc], R17 ;  /* 0x00000c110a007986 */ /* 0x0005e8000c101904 */
[----:B------:R2:W-:Y:S04]  /*04e0*/  STG.E desc[UR4][R12.64+0xc], R21 ;  /* 0x00000c150c007986 */ /* 0x0005e8000c101904 */
[----:B------:R-:W3:Y:S04]  /*04f0*/  LDG.E R16, desc[UR4][R4.64] ;  /* 0x0000000404107981 */ /* 0x000ee8000c1e1900 */
[----:B------:R-:W0:Y:S01]  /*0500*/  LDG.E R0, desc[UR4][R2.64] ;  /* 0x0000000402007981 */ /* 0x000e22000c1e1900 */
[----:B------:R-:W-:-:S02]  /*0510*/  IADD3 R14, PT, PT, R14, 0x4, RZ ;  /* 0x000000040e0e7810 */ /* 0x000fc40007ffe0ff */
[----:B------:R-:W-:Y:S02]  /*0520*/  IADD3 R15, PT, PT, R15, 0x4, RZ ;  /* 0x000000040f0f7810 */ /* 0x000fe40007ffe0ff */
[----:B------:R-:W-:Y:S01]  /*0530*/  ISETP.NE.AND P0, PT, R14, 0x1, PT ;  /* 0x000000010e00780c */ /* 0x000fe20003f05270 */
[-C--:B---3--:R-:W-:Y:S01]  /*0540*/  FMUL R18, R21, R16.reuse ;  /* 0x0000001015127220 */ /* 0x088fe20000400000 */
[----:B------:R-:W-:-:S03]  /*0550*/  FMUL R16, R17, R16 ;  /* 0x0000001011107220 */ /* 0x000fc60000400000 */
[-C--:B0-----:R-:W-:Y:S01]  /*0560*/  FFMA R19, R17, R0.reuse, -R18 ;  /* 0x0000000011137223 */ /* 0x081fe20000000812 */
[----:B------:R-:W-:-:S07]  /*0570*/  FFMA R0, R21, R0, R16 ;  /* 0x0000000015007223 */ /* 0x000fce0000000010 */
[----:B--2---:R-:W-:Y:S05]  /*0580*/  @P0 BRA `(.L_x_3) ;  /* 0xfffffffc00640947 */ /* 0x004fea000383ffff */
[----:B------:R-:W-:Y:S05]  /*0590*/  EXIT ;  /* 0x000000000000794d */ /* 0x000fea0003800000 */
.L_x_4:
[----:B------:R-:W-:-:S00]  /*05a0*/  BRA `(.L_x_4) ;  /* 0xfffffffc00fc7947 */ /* 0x000fc0000383ffff */
[----:B------:R-:W-:-:S00]  /*05b0*/  NOP ;  /* 0x0000000000007918 */ /* 0x000fc00000000000 */
        /* <DEDUP_REMOVED lines=12> */
.L_x_27:


//--------------------- .text._Z14normaliseFinalPfiii --------------------------
	.section	.text._Z14normaliseFinalPfiii,"ax",@progbits
	.align	128
        .global         _Z14normaliseFinalPfiii
        .type           _Z14normaliseFinalPfiii,@function
        .size           _Z14normaliseFinalPfiii,(.L_x_25 - _Z14normaliseFinalPfiii)
        .other          _Z14normaliseFinalPfiii,@"STO_CUDA_ENTRY STV_DEFAULT"
_Z14normaliseFinalPfiii:
.text._Z14normaliseFinalPfiii:
[----:B------:R-:W-:Y:S01]  /*0000*/  LDC R1, c[0x0][0x37c] ;  /* 0x0000df00ff017b82 */ /* 0x000fe20000000800 */
[----:B------:R-:W0:Y:S07]  /*0010*/  S2R R0, SR_TID.X ;  /* 0x0000000000007919 */ /* 0x000e2e0000002100 */
[----:B------:R-:W1:Y:S01]  /*0020*/  S2UR UR4, SR_CTAID.X ;  /* 0x00000000000479c3 */ /* 0x000e620000002500 */
[----:B------:R-:W1:Y:S01]  /*0030*/  LDCU UR5, c[0x0][0x390] ;  /* 0x00007200ff0577ac */ /* 0x000e620008000800 */
[----:B------:R-:W1:Y:S06]  /*0040*/  LDCU.64 UR6, c[0x0][0x388] ;  /* 0x00007100ff0677ac */ /* 0x000e6c0008000a00 */
[----:B------:R-:W0:Y:S01]  /*0050*/  LDC R7, c[0x0][0x360] ;  /* 0x0000d800ff077b82 */ /* 0x000e220000000800 */
[----:B-1----:R-:W-:-:S06]  /*0060*/  UIMAD UR4, UR5, UR7, UR4 ;  /* 0x00000007050472a4 */ /* 0x002fcc000f8e0204 */
[----:B0-----:R-:W-:-:S05]  /*0070*/  IMAD R7, R7, UR4, R0 ;  /* 0x0000000407077c24 */ /* 0x001fca000f8e0200 */
[----:B------:R-:W-:-:S13]  /*0080*/  ISETP.GE.AND P0, PT, R7, UR6, PT ;  /* 0x0000000607007c0c */ /* 0x000fda000bf06270 */
[----:B------:R-:W-:Y:S05]  /*0090*/  @P0 EXIT ;  /* 0x000000000000094d */ /* 0x000fea0003800000 */
[----:B------:R-:W0:Y:S01]  /*00a0*/  LDC.64 R2, c[0x4][0x10] ;  /* 0x01000400ff027b82 */ /* 0x000e220000000a00 */
[----:B------:R-:W0:Y:S07]  /*00b0*/  LDCU.64 UR4, c[0x0][0x358] ;  /* 0x00006b00ff0477ac */ /* 0x000e2e0008000a00 */
[----:B------:R-:W1:Y:S01]  /*00c0*/  LDC.64 R4, c[0x0][0x380] ;  /* 0x0000e000ff047b82 */ /* 0x000e620000000a00 */
[----:B0-----:R-:W2:Y:S01]  /*00d0*/  LDG.E R3, desc[UR4][R2.64] ;  /* 0x0000000402037981 */ /* 0x001ea2000c1e1900 */
[----:B-1----:R-:W-:-:S05]  /*00e0*/  IMAD.WIDE R4, R7, 0x4, R4 ;  /* 0x0000000407047825 */ /* 0x002fca00078e0204 */
[----:B------:R-:W3:Y:S01]  /*00f0*/  LDG.E R0, desc[UR4][R4.64] ;  /* 0x0000000404007981 */ /* 0x000ee2000c1e1900 */
[----:B------:R-:W-:Y:S01]  /*0100*/  BSSY.RECONVERGENT B0, `(.L_x_5) ;  /* 0x000000c000007945 */ /* 0x000fe20003800200 */
[----:B--2---:R-:W0:Y:S08]  /*0110*/  MUFU.RCP R6, R3 ;  /* 0x0000000300067308 */ /* 0x004e300000001000 */
[----:B---3--:R-:W1:Y:S01]  /*0120*/  FCHK P0, R0, R3 ;  /* 0x0000000300007302 */ /* 0x008e620000000000 */
[----:B0-----:R-:W-:-:S04]  /*0130*/  FFMA R7, -R3, R6, 1 ;  /* 0x3f80000003077423 */ /* 0x001fc80000000106 */
[----:B------:R-:W-:-:S04]  /*0140*/  FFMA R7, R6, R7, R6 ;  /* 0x0000000706077223 */ /* 0x000fc80000000006 */
[----:B------:R-:W-:-:S04]  /*0150*/  FFMA R6, R0, R7, RZ ;  /* 0x0000000700067223 */ /* 0x000fc800000000ff */
[----:B------:R-:W-:-:S04]  /*0160*/  FFMA R8, -R3, R6, R0 ;  /* 0x0000000603087223 */ /* 0x000fc80000000100 */
[----:B------:R-:W-:Y:S01]  /*0170*/  FFMA R7, R7, R8, R6 ;  /* 0x0000000807077223 */ /* 0x000fe20000000006 */
[----:B-1----:R-:W-:Y:S06]  /*0180*/  @!P0 BRA `(.L_x_6) ;  /* 0x00000000000c8947 */ /* 0x002fec0003800000 */
[----:B------:R-:W-:-:S07]  /*0190*/  MOV R2, 0x1b0 ;  /* 0x000001b000027802 */ /* 0x000fce0000000f00 */
[----:B------:R-:W-:Y:S05]  /*01a0*/  CALL.REL.NOINC `($__internal_0_$__cuda_sm3x_div_rn_noftz_f32_slowpath) ;  /* 0x0000000000107944 */ /* 0x000fea0003c00000 */
[----:B------:R-:W-:-:S07]  /*01b0*/  IMAD.MOV.U32 R7, RZ, RZ, R0 ;  /* 0x000000ffff077224 */ /* 0x000fce00078e0000 */
.L_x_6:
[----:B------:R-:W-:Y:S05]  /*01c0*/  BSYNC.RECONVERGENT B0 ;  /* 0x0000000000007941 */ /* 0x000fea0003800200 */
.L_x_5:
[----:B------:R-:W-:Y:S01]  /*01d0*/  STG.E desc[UR4][R4.64], R7 ;  /* 0x0000000704007986 */ /* 0x000fe2000c101904 */
[----:B------:R-:W-:Y:S05]  /*01e0*/  EXIT ;  /* 0x000000000000794d */ /* 0x000fea0003800000 */
        .weak           $__internal_0_$__cuda_sm3x_div_rn_noftz_f32_slowpath
        .type           $__internal_0_$__cuda_sm3x_div_rn_noftz_f32_slowpath,@function
        .size           $__internal_0_$__cuda_sm3x_div_rn_noftz_f32_slowpath,(.L_x_25 - $__internal_0_$__cuda_sm3x_div_rn_noftz_f32_slowpath)
$__internal_0_$__cuda_sm3x_div_rn_noftz_f32_slowpath:
[--C-:B------:R-:W-:Y:S01]  /*01f0*/  SHF.R.U32.HI R7, RZ, 0x17, R3.reuse ;  /* 0x00000017ff077819 */ /* 0x100fe20000011603 */
[----:B------:R-:W-:Y:S01]  /*0200*/  BSSY.RECONVERGENT B1, `(.L_x_7) ;  /* 0x0000064000017945 */ /* 0x000fe20003800200 */
[--C-:B------:R-:W-:Y:S01]  /*0210*/  SHF.R.U32.HI R6, RZ, 0x17, R0.reuse ;  /* 0x00000017ff067819 */ /* 0x100fe20000011600 */
[----:B------:R-:W-:Y:S01]  /*0220*/  IMAD.MOV.U32 R8, RZ, RZ, R0 ;  /* 0x000000ffff087224 */ /* 0x000fe200078e0000 */
[----:B------:R-:W-:Y:S01]  /*0230*/  LOP3.LUT R7, R7, 0xff, RZ, 0xc0, !PT ;  /* 0x000000ff07077812 */ /* 0x000fe200078ec0ff */
[----:B------:R-:W-:Y:S01]  /*0240*/  IMAD.MOV.U32 R9, RZ, RZ, R3 ;  /* 0x000000ffff097224 */ /* 0x000fe200078e0003 */
[----:B------:R-:W-:-:S03]  /*0250*/  LOP3.LUT R6, R6, 0xff, RZ, 0xc0, !PT ;  /* 0x000000ff06067812 */ /* 0x000fc600078ec0ff */
[----:B------:R-:W-:Y:S02]  /*0260*/  VIADD R12, R7, 0xffffffff ;  /* 0xffffffff070c7836 */ /* 0x000fe40000000000 */
[----:B------:R-:W-:-:S03]  /*0270*/  VIADD R11, R6, 0xffffffff ;  /* 0xffffffff060b7836 */ /* 0x000fc60000000000 */
[----:B------:R-:W-:-:S04]  /*0280*/  ISETP.GT.U32.AND P0, PT, R12, 0xfd, PT ;  /* 0x000000fd0c00780c */ /* 0x000fc80003f04070 */
[----:B------:R-:W-:-:S13]  /*0290*/  ISETP.GT.U32.OR P0, PT, R11, 0xfd, P0 ;  /* 0x000000fd0b00780c */ /* 0x000fda0000704470 */
[----:B------:R-:W-:Y:S01]  /*02a0*/  @!P0 IMAD.MOV.U32 R10, RZ, RZ, RZ ;  /* 0x000000ffff0a8224 */ /* 0x000fe200078e00ff */
[----:B------:R-:W-:Y:S06]  /*02b0*/  @!P0 BRA `(.L_x_8) ;  /* 0x00000000005c8947 */ /* 0x000fec0003800000 */
[----:B------:R-:W-:Y:S02]  /*02c0*/  FSETP.GTU.FTZ.AND P0, PT, |R0|, +INF , PT ;  /* 0x7f8000000000780b */ /* 0x000fe40003f1c200 */
[----:B------:R-:W-:-:S04]  /*02d0*/  FSETP.GTU.FTZ.AND P1, PT, |R3|, +INF , PT ;  /* 0x7f8000000300780b */ /* 0x000fc80003f3c200 */
[----:B------:R-:W-:-:S13]  /*02e0*/  PLOP3.LUT P0, PT, P0, P1, PT, 0xf8, 0x8f ;  /* 0x00000000008f781c */ /* 0x000fda0000703f70 */
[----:B------:R-:W-:Y:S05]  /*02f0*/  @P0 BRA `(.L_x_9) ;  /* 0x00000004004c0947 */ /* 0x000fea0003800000 */
[----:B------:R-:W-:-:S13]  /*0300*/  LOP3.LUT P0, RZ, R9, 0x7fffffff, R8, 0xc8, !PT ;  /* 0x7fffffff09ff7812 */ /* 0x000fda000780c808 */
[----:B------:R-:W-:Y:S05]  /*0310*/  @!P0 BRA `(.L_x_10) ;  /* 0x00000004003c8947 */ /* 0x000fea0003800000 */
[C---:B------:R-:W-:Y:S02]  /*0320*/  FSETP.NEU.FTZ.AND P2, PT, |R0|.reuse, +INF , PT ;  /* 0x7f8000000000780b */ /* 0x040fe40003f5d200 */
[----:B------:R-:W-:Y:S02]  /*0330*/  FSETP.NEU.FTZ.AND P1, PT, |R3|, +INF , PT ;  /* 0x7f8000000300780b */ /* 0x000fe40003f3d200 */
[----:B------:R-:W-:-:S11]  /*0340*/  FSETP.NEU.FTZ.AND P0, PT, |R0|, +INF , PT ;  /* 0x7f8000000000780b */ /* 0x000fd60003f1d200 */
[----:B------:R-:W-:Y:S05]  /*0350*/  @!P1 BRA !P2, `(.L_x_10) ;  /* 0x00000004002c9947 */ /* 0x000fea0005000000 */
[----:B------:R-:W-:-:S04]  /*0360*/  LOP3.LUT P2, RZ, R8, 0x7fffffff, RZ, 0xc0, !PT ;  /* 0x7fffffff08ff7812 */ /* 0x000fc8000784c0ff */
[----:B------:R-:W-:-:S13]  /*0370*/  PLOP3.LUT P1, PT, P1, P2, PT, 0x2f, 0xf2 ;  /* 0x0000000000f2781c */ /* 0x000fda0000f24577 */
[----:B------:R-:W-:Y:S05]  /*0380*/  @P1 BRA `(.L_x_11) ;  /* 0x0000000400181947 */ /* 0x000fea0003800000 */
[----:B------:R-:W-:-:S04]  /*0390*/  LOP3.LUT P1, RZ, R9, 0x7fffffff, RZ, 0xc0, !PT ;  /* 0x7fffffff09ff7812 */ /* 0x000fc8000782c0ff */
[----:B------:R-:W-:-:S13]  /*03a0*/  PLOP3.LUT P0, PT, P0, P1, PT, 0x2f, 0xf2 ;  /* 0x0000000000f2781c */ /* 0x000fda0000702577 */
[----:B------:R-:W-:Y:S05]  /*03b0*/  @P0 BRA `(.L_x_12) ;  /* 0x0000000400000947 */ /* 0x000fea0003800000 */
[----:B------:R-:W-:Y:S02]  /*03c0*/  ISETP.GE.AND P0, PT, R11, RZ, PT ;  /* 0x000000ff0b00720c */ /* 0x000fe40003f06270 */
[----:B------:R-:W-:-:S11]  /*03d0*/  ISETP.GE.AND P1, PT, R12, RZ, PT ;  /* 0x000000ff0c00720c */ /* 0x000fd60003f26270 */
[----:B------:R-:W-:Y:S02]  /*03e0*/  @P0 IMAD.MOV.U32 R10, RZ, RZ, RZ ;  /* 0x000000ffff0a0224 */ /* 0x000fe400078e00ff */
[----:B------:R-:W-:Y:S01]  /*03f0*/  @!P0 FFMA R8, R0, 1.84467440737095516160e+19, RZ ;  /* 0x5f80000000088823 */ /* 0x000fe200000000ff */
[----:B------:R-:W-:Y:S02]  /*0400*/  @!P0 IMAD.MOV.U32 R10, RZ, RZ, -0x40 ;  /* 0xffffffc0ff0a8424 */ /* 0x000fe400078e00ff */
[----:B------:R-:W-:Y:S02]  /*0410*/  @!P1 FFMA R9, R3, 1.84467440737095516160e+19, RZ ;  /* 0x5f80000003099823 */ /* 0x000fe400000000ff */
[----:B------:R-:W-:-:S07]  /*0420*/  @!P1 VIADD R10, R10, 0x40 ;  /* 0x000000400a0a9836 */ /* 0x000fce0000000000 */
.L_x_8:
[----:B------:R-:W-:Y:S01]  /*0430*/  LEA R0, R7, 0xc0800000, 0x17 ;  /* 0xc080000007007811 */ /* 0x000fe200078eb8ff */
[----:B------:R-:W-:Y:S01]  /*0440*/  VIADD R6, R6, 0xffffff81 ;  /* 0xffffff8106067836 */ /* 0x000fe20000000000 */
[----:B------:R-:W-:Y:S03]  /*0450*/  BSSY.RECONVERGENT B2, `(.L_x_13) ;  /* 0x0000035000027945 */ /* 0x000fe60003800200 */
[----:B------:R-:W-:Y:S01]  /*0460*/  IMAD.IADD R9, R9, 0x1, -R0 ;  /* 0x0000000109097824 */ /* 0x000fe200078e0a00 */
[C---:B------:R-:W-:Y:S01]  /*0470*/  IADD3 R7, PT, PT, R6.reuse, 0x7f, -R7 ;  /* 0x0000007f06077810 */ /* 0x040fe20007ffe807 */
[----:B------:R-:W-:Y:S02]  /*0480*/  IMAD R0, R6, -0x800000, R8 ;  /* 0xff80000006007824 */ /* 0x000fe400078e0208 */
[----:B------:R-:W0:Y:S01]  /*0490*/  MUFU.RCP R3, R9 ;  /* 0x0000000900037308 */ /* 0x000e220000001000 */
[----:B------:R-:W-:Y:S01]  /*04a0*/  FADD.FTZ R11, -R9, -RZ ;  /* 0x800000ff090b7221 */ /* 0x000fe20000010100 */
[----:B------:R-:W-:-:S03]  /*04b0*/  IMAD.IADD R7, R7, 0x1, R10 ;  /* 0x0000000107077824 */ /* 0x000fc600078e020a */
[----:B0-----:R-:W-:-:S04]  /*04c0*/  FFMA R12, R3, R11, 1 ;  /* 0x3f800000030c7423 */ /* 0x001fc8000000000b */
[----:B------:R-:W-:-:S04]  /*04d0*/  FFMA R12, R3, R12, R3 ;  /* 0x0000000c030c7223 */ /* 0x000fc80000000003 */
[----:B------:R-:W-:-:S04]  /*04e0*/  FFMA R3, R0, R12, RZ ;  /* 0x0000000c00037223 */ /* 0x000fc800000000ff */
[----:B------:R-:W-:-:S04]  /*04f0*/  FFMA R8, R11, R3, R0 ;  /* 0x000000030b087223 */ /* 0x000fc80000000000 */
[----:B------:R-:W-:-:S04]  /*0500*/  FFMA R13, R12, R8, R3 ;  /* 0x000000080c0d7223 */ /* 0x000fc80000000003 */
[----:B------:R-:W-:-:S04]  /*0510*/  FFMA R8, R11, R13, R0 ;  /* 0x0000000d0b087223 */ /* 0x000fc80000000000 */
[----:B------:R-:W-:-:S05]  /*0520*/  FFMA R0, R12, R8, R13 ;  /* 0x000000080c007223 */ /* 0x000fca000000000d */
[----:B------:R-:W-:-:S04]  /*0530*/  SHF.R.U32.HI R3, RZ, 0x17, R0 ;  /* 0x00000017ff037819 */ /* 0x000fc80000011600 */
[----:B------:R-:W-:-:S05]  /*0540*/  LOP3.LUT R3, R3, 0xff, RZ, 0xc0, !PT ;  /* 0x000000ff03037812 */ /* 0x000fca00078ec0ff */
[----:B------:R-:W-:-:S04]  /*0550*/  IMAD.IADD R9, R3, 0x1, R7 ;  /* 0x0000000103097824 */ /* 0x000fc800078e0207 */
[----:B------:R-:W-:-:S05]  /*0560*/  VIADD R3, R9, 0xffffffff ;  /* 0xffffffff09037836 */ /* 0x000fca0000000000 */
[----:B------:R-:W-:-:S13]  /*0570*/  ISETP.GE.U32.AND P0, PT, R3, 0xfe, PT ;  /* 0x000000fe0300780c */ /* 0x000fda0003f06070 */
[----:B------:R-:W-:Y:S05]  /*0580*/  @!P0 BRA `(.L_x_14) ;  /* 0x0000000000808947 */ /* 0x000fea0003800000 */
[----:B------:R-:W-:-:S13]  /*0590*/  ISETP.GT.AND P0, PT, R9, 0xfe, PT ;  /* 0x000000fe0900780c */ /* 0x000fda0003f04270 */
[----:B------:R-:W-:Y:S05]  /*05a0*/  @P0 BRA `(.L_x_15) ;  /* 0x00000000006c0947 */ /* 0x000fea0003800000 */
[----:B------:R-:W-:-:S13]  /*05b0*/  ISETP.GE.AND P0, PT, R9, 0x1, PT ;  /* 0x000000010900780c */ /* 0x000fda0003f06270 */
[----:B------:R-:W-:Y:S05]  /*05c0*/  @P0 BRA `(.L_x_16) ;  /* 0x0000000000740947 */ /* 0x000fea0003800000 */
[----:B------:R-:W-:Y:S02]  /*05d0*/  ISETP.GE.AND P0, PT, R9, -0x18, PT ;  /* 0xffffffe80900780c */ /* 0x000fe40003f06270 */
[----:B------:R-:W-:-:S11]  /*05e0*/  LOP3.LUT R0, R0, 0x80000000, RZ, 0xc0, !PT ;  /* 0x8000000000007812 */ /* 0x000fd600078ec0ff */
[----:B------:R-:W-:Y:S05]  /*05f0*/  @!P0 BRA `(.L_x_16) ;  /* 0x0000000000688947 */ /* 0x000fea0003800000 */
[CCC-:B------:R-:W-:Y:S01]  /*0600*/  FFMA.RZ R3, R12.reuse, R8.reuse, R13.reuse ;  /* 0x000000080c037223 */ /* 0x1c0fe2000000c00d */
[CCC-:B------:R-:W-:Y:S01]  /*0610*/  FFMA.RM R6, R12.reuse, R8.reuse, R13.reuse ;  /* 0x000000080c067223 */ /* 0x1c0fe2000000400d */
[C---:B------:R-:W-:Y:S02]  /*0620*/  ISETP.NE.AND P2, PT, R9.reuse, RZ, PT ;  /* 0x000000ff0900720c */ /* 0x040fe40003f45270 */
[----:B------:R-:W-:Y:S02]  /*0630*/  ISETP.NE.AND P1, PT, R9, RZ, PT ;  /* 0x000000ff0900720c */ /* 0x000fe40003f25270 */
[----:B------:R-:W-:Y:S01]  /*0640*/  LOP3.LUT R7, R3, 0x7fffff, RZ, 0xc0, !PT ;  /* 0x007fffff03077812 */ /* 0x000fe200078ec0ff */
[----:B------:R-:W-:Y:S01]  /*0650*/  FFMA.RP R3, R12, R8, R13 ;  /* 0x000000080c037223 */ /* 0x000fe2000000800d */
[----:B------:R-:W-:Y:S02]  /*0660*/  VIADD R8, R9, 0x20 ;  /* 0x0000002009087836 */ /* 0x000fe40000000000 */
[----:B------:R-:W-:Y:S01]  /*0670*/  LOP3.LUT R7, R7, 0x800000, RZ, 0xfc, !PT ;  /* 0x0080000007077812 */ /* 0x000fe200078efcff */
[----:B------:R-:W-:Y:S01]  /*0680*/  IMAD.MOV R9, RZ, RZ, -R9 ;  /* 0x000000ffff097224 */ /* 0x000fe200078e0a09 */
[----:B------:R-:W-:-:S02]  /*0690*/  FSETP.NEU.FTZ.AND P0, PT, R3, R6, PT ;  /* 0x000000060300720b */ /* 0x000fc40003f1d000 */
[----:B------:R-:W-:Y:S02]  /*06a0*/  SHF.L.U32 R8, R7, R8, RZ ;  /* 0x0000000807087219 */ /* 0x000fe400000006ff */
[----:B------:R-:W-:Y:S02]  /*06b0*/  SEL R6, R9, RZ, P2 ;  /* 0x000000ff09067207 */ /* 0x000fe40001000000 */
[----:B------:R-:W-:Y:S02]  /*06c0*/  ISETP.NE.AND P1, PT, R8, RZ, P1 ;  /* 0x000000ff0800720c */ /* 0x000fe40000f25270 */
[----:B------:R-:W-:Y:S02]  /*06d0*/  SHF.R.U32.HI R6, RZ, R6, R7 ;  /* 0x00000006ff067219 */ /* 0x000fe40000011607 */
[----:B------:R-:W-:Y:S02]  /*06e0*/  PLOP3.LUT P0, PT, P0, P1, PT, 0xf8, 0x8f ;  /* 0x00000000008f781c */ /* 0x000fe40000703f70 */
[----:B------:R-:W-:-:S02]  /*06f0*/  SHF.R.U32.HI R8, RZ, 0x1, R6 ;  /* 0x00000001ff087819 */ /* 0x000fc40000011606 */
[----:B------:R-:W-:-:S04]  /*0700*/  SEL R3, RZ, 0x1, !P0 ;  /* 0x00000001ff037807 */ /* 0x000fc80004000000 */
[----:B------:R-:W-:-:S04]  /*0710*/  LOP3.LUT R3, R3, 0x1, R8, 0xf8, !PT ;  /* 0x0000000103037812 */ /* 0x000fc800078ef808 */
[----:B------:R-:W-:-:S05]  /*0720*/  LOP3.LUT R3, R3, R6, RZ, 0xc0, !PT ;  /* 0x0000000603037212 */ /* 0x000fca00078ec0ff */
[----:B------:R-:W-:-:S05]  /*0730*/  IMAD.IADD R3, R8, 0x1, R3 ;  /* 0x0000000108037824 */ /* 0x000fca00078e0203 */
[----:B------:R-:W-:Y:S01]  /*0740*/  LOP3.LUT R0, R3, R0, RZ, 0xfc, !PT ;  /* 0x0000000003007212 */ /* 0x000fe200078efcff */
[----:B------:R-:W-:Y:S06]  /*0750*/  BRA `(.L_x_16) ;  /* 0x0000000000107947 */ /* 0x000fec0003800000 */
.L_x_15:
[----:B------:R-:W-:-:S04]  /*0760*/  LOP3.LUT R0, R0, 0x80000000, RZ, 0xc0, !PT ;  /* 0x8000000000007812 */ /* 0x000fc800078ec0ff */
[----:B------:R-:W-:Y:S01]  /*0770*/  LOP3.LUT R0, R0, 0x7f800000, RZ, 0xfc, !PT ;  /* 0x7f80000000007812 */ /* 0x000fe200078efcff */
[----:B------:R-:W-:Y:S06]  /*0780*/  BRA `(.L_x_16) ;  /* 0x0000000000047947 */ /* 0x000fec0003800000 */
.L_x_14:
[----:B------:R-:W-:-:S07]  /*0790*/  IMAD R0, R7, 0x800000, R0 ;  /* 0x0080000007007824 */ /* 0x000fce00078e0200 */
.L_x_16:
[----:B------:R-:W-:Y:S05]  /*07a0*/  BSYNC.RECONVERGENT B2 ;  /* 0x0000000000027941 */ /* 0x000fea0003800200 */
.L_x_13:
[----:B------:R-:W-:Y:S05]  /*07b0*/  BRA `(.L_x_17) ;  /* 0x0000000000207947 */ /* 0x000fea0003800000 */
.L_x_12:
[----:B------:R-:W-:-:S04]  /*07c0*/  LOP3.LUT R0, R9, 0x80000000, R8, 0x48, !PT ;  /* 0x8000000009007812 */ /* 0x000fc800078e4808 */
[----:B------:R-:W-:Y:S01]  /*07d0*/  LOP3.LUT R0, R0, 0x7f800000, RZ, 0xfc, !PT ;  /* 0x7f80000000007812 */ /* 0x000fe200078efcff */
[----:B------:R-:W-:Y:S06]  /*07e0*/  BRA `(.L_x_17) ;  /* 0x0000000000147947 */ /* 0x000fec0003800000 */
.L_x_11:
[----:B------:R-:W-:Y:S01]  /*07f0*/  LOP3.LUT R0, R9, 0x80000000, R8, 0x48, !PT ;  /* 0x8000000009007812 */ /* 0x000fe200078e4808 */
[----:B------:R-:W-:Y:S06]  /*0800*/  BRA `(.L_x_17) ;  /* 0x00000000000c7947 */ /* 0x000fec0003800000 */
.L_x_10:
[----:B------:R-:W0:Y:S01]  /*0810*/  MUFU.RSQ R0, -QNAN ;  /* 0xffc0000000007908 */ /* 0x000e220000001400 */
[----:B------:R-:W-:Y:S05]  /*0820*/  BRA `(.L_x_17) ;  /* 0x0000000000047947 */ /* 0x000fea0003800000 */
.L_x_9:
[----:B------:R-:W-:-:S07]  /*0830*/  FADD.FTZ R0, R0, R3 ;  /* 0x0000000300007221 */ /* 0x000fce0000010000 */
.L_x_17:
[----:B------:R-:W-:Y:S05]  /*0840*/  BSYNC.RECONVERGENT B1 ;  /* 0x0000000000017941 */ /* 0x000fea0003800200 */
.L_x_7:
[----:B------:R-:W-:-:S04]  /*0850*/  IMAD.MOV.U32 R3, RZ, RZ, 0x0 ;  /* 0x00000000ff037424 */ /* 0x000fc800078e00ff */
[----:B0-----:R-:W-:Y:S05]  /*0860*/  RET.REL.NODEC R2 `(_Z14normaliseFinalPfiii) ;  /* 0xfffffff402e47950 */ /* 0x001fea0003c3ffff */
.L_x_18:
        /* <DEDUP_REMOVED lines=9> */
.L_x_25:


//--------------------- .text._Z4corePfiii        --------------------------
	.section	.text._Z4corePfiii,"ax",@progbits
	.align	128
        .global         _Z4corePfiii
        .type           _Z4corePfiii,@function
        .size           _Z4corePfiii,(.L_x_26 - _Z4corePfiii)
        .other          _Z4corePfiii,@"STO_CUDA_ENTRY STV_DEFAULT"
_Z4corePfiii:
.text._Z4corePfiii:
[----:B------:R-:W-:Y:S08]  /*0000*/  LDC R1, c[0x0][0x37c] ;  /* 0x0000df00ff017b82 */ /* 0x000ff00000000800 */
[----:B------:R-:W0:Y:S01]  /*0010*/  S2UR UR4, SR_CTAID.X ;  /* 0x00000000000479c3 */ /* 0x000e220000002500 */
[----:B------:R-:W1:Y:S01]  /*0020*/  S2R R3, SR_TID.X ;  /* 0x0000000000037919 */ /* 0x000e620000002100 */
[----:B------:R-:W0:Y:S01]  /*0030*/  LDCU UR6, c[0x0][0x390] ;  /* 0x00007200ff0677ac */ /* 0x000e220008000800 */
[----:B------:R-:W0:Y:S01]  /*0040*/  LDCU.64 UR8, c[0x0][0x388] ;  /* 0x00007100ff0877ac */ /* 0x000e220008000a00 */
[----:B------:R-:W2:Y:S01]  /*0050*/  LDCU UR5, c[0x0][0x360] ;  /* 0x00006c00ff0577ac */ /* 0x000ea20008000800 */
[----:B0-----:R-:W-:-:S04]  /*0060*/  UIMAD UR4, UR6, UR9, UR4 ;  /* 0x00000009060472a4 */ /* 0x001fc8000f8e0204 */
[----:B--2---:R-:W-:-:S06]  /*0070*/  UIMAD UR4, UR4, UR5, URZ ;  /* 0x00000005040472a4 */ /* 0x004fcc000f8e02ff */
[----:B-1----:R-:W-:-:S04]  /*0080*/  IADD3 R2, PT, PT, R3, UR4, RZ ;  /* 0x0000000403027c10 */ /* 0x002fc8000fffe0ff */
[----:B------:R-:W-:-:S13]  /*0090*/  ISETP.GE.AND P0, PT, R2, UR8, PT ;  /* 0x0000000802007c0c */ /* 0x000fda000bf06270 */
[----:B------:R-:W-:Y:S05]  /*00a0*/  @P0 EXIT ;  /* 0x000000000000094d */ /* 0x000fea0003800000 */
[----:B------:R-:W0:Y:S01]  /*00b0*/  LDC.64 R4, c[0x4][RZ] ;  /* 0x01000000ff047b82 */ /* 0x000e220000000a00 */
[----:B------:R-:W0:Y:S07]  /*00c0*/  LDCU.64 UR8, c[0x0][0x358] ;  /* 0x00006b00ff0877ac */ /* 0x000e2e0008000a00 */
[----:B------:R-:W1:Y:S01]  /*00d0*/  LDC.64 R8, c[0x4][0x8] ;  /* 0x01000200ff087b82 */ /* 0x000e620000000a00 */
[----:B0-----:R-:W2:Y:S04]  /*00e0*/  LDG.E.64 R4, desc[UR8][R4.64] ;  /* 0x0000000804047981 */ /* 0x001ea8000c1e1b00 */
[----:B-1----:R-:W3:Y:S01]  /*00f0*/  LDG.E.64 R8, desc[UR8][R8.64] ;  /* 0x0000000808087981 */ /* 0x002ee2000c1e1b00 */
[----:B------:R-:W0:Y:S02]  /*0100*/  BREV R0, R3 ;  /* 0x0000000300007301 */ /* 0x000e240000000000 */
[----:B0-----:R-:W-:Y:S01]  /*0110*/  LEA.HI R11, R0, UR4, RZ, 0xb ;  /* 0x00000004000b7c11 */ /* 0x001fe2000f8f58ff */
[----:B------:R-:W0:Y:S04]  /*0120*/  S2UR UR6, SR_CgaCtaId ;  /* 0x00000000000679c3 */ /* 0x000e280000008800 */
[----:B--2---:R-:W-:-:S05]  /*0130*/  IMAD.WIDE R6, R11, 0x4, R4 ;  /* 0x000000040b067825 */ /* 0x004fca00078e0204 */
[----:B------:R-:W2:Y:S01]  /*0140*/  LD.E R14, desc[UR8][R6.64] ;  /* 0x00000008060e7980 */ /* 0x000ea2000c101900 */
[----:B---3--:R-:W-:-:S05]  /*0150*/  IMAD.WIDE R10, R11, 0x4, R8 ;  /* 0x000000040b0a7825 */ /* 0x008fca00078e0208 */
[----:B------:R-:W2:Y:S01]  /*0160*/  LD.E R15, desc[UR8][R10.64] ;  /* 0x000000080a0f7980 */ /* 0x000ea2000c101900 */
[----:B------:R-:W-:-:S06]  /*0170*/  LOP3.LUT R16, R3, 0x400, RZ, 0xfc, !PT ;  /* 0x0000040003107812 */ /* 0x000fcc00078efcff */
[----:B------:R-:W1:Y:S01]  /*0180*/  BREV R16, R16 ;  /* 0x0000001000107301 */ /* 0x000e620000000000 */
[----:B------:R-:W-:Y:S02]  /*0190*/  UMOV UR5, 0x400 ;  /* 0x0000040000057882 */ /* 0x000fe40000000000 */
[----:B0-----:R-:W-:-:S06]  /*01a0*/  ULEA UR5, UR6, UR5, 0x18 ;  /* 0x0000000506057291 */ /* 0x001fcc000f8ec0ff */
[----:B------:R-:W-:Y:S02]  /*01b0*/  LEA R0, R3, UR5, 0x3 ;  /* 0x0000000503007c11 */ /* 0x000fe4000f8e18ff */
[----:B-1----:R-:W-:Y:S01]  /*01c0*/  LEA.HI R13, R16, UR4, RZ, 0xb ;  /* 0x00000004100d7c11 */ /* 0x002fe2000f8f58ff */
[----:B------:R-:W0:Y:S04]  /*01d0*/  LDCU UR4, c[0x3][URZ] ;  /* 0x00c00000ff0477ac */ /* 0x000e280008000800 */
[----:B------:R-:W-:-:S04]  /*01e0*/  IMAD.WIDE R4, R13, 0x4, R4 ;  /* 0x000000040d047825 */ /* 0x000fc800078e0204 */
[----:B------:R-:W-:Y:S01]  /*01f0*/  IMAD.WIDE R12, R13, 0x4, R8 ;  /* 0x000000040d0c7825 */ /* 0x000fe200078e0208 */
[----:B--2---:R1:W-:Y:S04]  /*0200*/  STS.64 [R0], R14 ;  /* 0x0000000e00007388 */ /* 0x0043e80000000a00 */
[----:B------:R-:W2:Y:S04]  /*0210*/  LD.E R10, desc[UR8][R4.64] ;  /* 0x00000008040a7980 */ /* 0x000ea8000c101900 */
[----:B------:R3:W2:Y:S01]  /*0220*/  LD.E R11, desc[UR8][R12.64] ;  /* 0x000000080c0b7980 */ /* 0x0006a2000c101900 */
[----:B0-----:R-:W-:-:S04]  /*0230*/  LOP3.LUT R6, R3, UR4, RZ, 0xc0, !PT ;  /* 0x0000000403067c12 */ /* 0x001fc8000f8ec0ff */
[----:B------:R-:W-:Y:S02]  /*0240*/  IADD3 R6, PT, PT, R6, UR4, RZ ;  /* 0x0000000406067c10 */ /* 0x000fe4000fffe0ff */
[----:B------:R-:W-:Y:S02]  /*0250*/  LOP3.LUT R9, R3, UR4, RZ, 0x30, !PT ;  /* 0x0000000403097c12 */ /* 0x000fe4000f8e30ff */
[----:B------:R-:W-:Y:S02]  /*0260*/  SHF.L.U32 R16, R6, 0x2, RZ ;  /* 0x0000000206107819 */ /* 0x000fe400000006ff */
[----:B------:R-:W-:Y:S01]  /*0270*/  IADD3 R8, PT, PT, R9, UR4, R3 ;  /* 0x0000000409087c10 */ /* 0x000fe2000fffe003 */
[----:B------:R-:W3:Y:S01]  /*0280*/  LDCU UR4, c[0x3][0x4] ;  /* 0x00c00080ff0477ac */ /* 0x000ee20008000800 */
[----:B------:R-:W0:Y:S02]  /*0290*/  LDC R17, c[0x3][R16+0x2028] ;  /* 0x00c80a0010117b82 */ /* 0x000e240000000800 */
[----:B------:R-:W-:-:S06]  /*02a0*/  LEA R8, R8, UR5, 0x3 ;  /* 0x0000000508087c11 */ /* 0x000fcc000f8e18ff */
[----:B-1----:R-:W1:Y:S01]  /*02b0*/  LDC R14, c[0x3][R16+0x2c] ;  /* 0x00c00b00100e7b82 */ /* 0x002e620000000800 */
[----:B------:R-:W-:Y:S02]  /*02c0*/  LEA R15, R9, R0, 0x3 ;  /* 0x00000000090f7211 */ /* 0x000fe400078e18ff */
[----:B---3--:R-:W-:-:S04]  /*02d0*/  LOP3.LUT R13, R3, UR4, RZ, 0xc0, !PT ;  /* 0x00000004030d7c12 */ /* 0x008fc8000f8ec0ff */
[----:B------:R-:W-:Y:S01]  /*02e0*/  IADD3 R13, PT, PT, R13, UR4, RZ ;  /* 0x000000040d0d7c10 */ /* 0x000fe2000fffe0ff */
[----:B--2---:R-:W-:Y:S01]  /*02f0*/  STS.64 [R0+0x2000], R10 ;  /* 0x0020000a00007388 */ /* 0x004fe20000000a00 */
[----:B------:R-:W-:Y:S06]  /*0300*/  BAR.SYNC.DEFER_BLOCKING 0x0 ;  /* 0x0000000000007b1d */ /* 0x000fec0000010000 */
[----:B------:R-:W0:Y:S04]  /*0310*/  LDS.64 R6, [R8+0x8] ;  /* 0x0000080008067984 */ /* 0x000e280000000a00 */
[----:B------:R-:W2:Y:S01]  /*0320*/  LDS.64 R4, [R15] ;  /* 0x000000000f047984 */ /* 0x000ea20000000a00 */
[-C--:B0-----:R-:W-:Y:S01]  /*0330*/  FMUL R9, R7, R17.reuse ;  /* 0x0000001107097220 */ /* 0x081fe20000400000 */
[----:B------:R-:W-:-:S03]  /*0340*/  FMUL R12, R6, R17 ;  /* 0x00000011060c7220 */ /* 0x000fc60000400000 */
[-C--:B-1----:R-:W-:Y:S01]  /*0350*/  FFMA R9, R6, R14.reuse, -R9 ;  /* 0x0000000e06097223 */ /* 0x082fe20000000809 */
[----:B------:R-:W-:-:S03]  /*0360*/  FFMA R12, R7, R14, R12 ;  /* 0x0000000e070c7223 */ /* 0x000fc6000000000c */
[----:B--2---:R-:W-:Y:S01]  /*0370*/  FADD R4, R9, R4 ;  /* 0x0000000409047221 */ /* 0x004fe20000000000 */
[----:B------:R-:W-:-:S03]  /*0380*/  FADD R5, R12, R5 ;  /* 0x000000050c057221 */ /* 0x000fc60000000000 */
[----:B------:R-:W-:Y:S01]  /*0390*/  FADD R18, -R9, R4 ;  /* 0x0000000409127221 */ /* 0x000fe20000000100 */
[----:B------:R-:W-:Y:S01]  /*03a0*/  FADD R19, -R12, R5 ;  /* 0x000000050c137221 */ /* 0x000fe20000000100 */
[----:B------:R0:W-:Y:S04]  /*03b0*/  STS.64 [R15], R4 ;  /* 0x000000040f007388 */ /* 0x0001e80000000a00 */
[----:B------:R-:W-:Y:S01]  /*03c0*/  STS.64 [R8+0x8], R18 ;  /* 0x0000081208007388 */ /* 0x000fe20000000a00 */
[----:B------:R-:W-:Y:S02]  /*03d0*/  LOP3.LUT R7, R3, UR4, RZ, 0x30, !PT ;  /* 0x0000000403077c12 */ /* 0x000fe4000f8e30ff */
[----:B------:R-:W-:Y:S02]  /*03e0*/  SHF.L.U32 R14, R13, 0x2, RZ ;  /* 0x000000020d0e7819 */ /* 0x000fe400000006ff */
[----:B------:R-:W-:Y:S01]  /*03f0*/  IADD3 R6, PT, PT, R7, UR4, R3 ;  /* 0x0000000407067c10 */ /* 0x000fe2000fffe003 */
[----:B------:R-:W1:Y:S01]  /*0400*/  LDCU UR4, c[0x3][0x8] ;  /* 0x00c00100ff0477ac */ /* 0x000e620008000800 */
[----:B------:R-:W2:Y:S02]  /*0410*/  LDC R17, c[0x3][R14+0x2028] ;  /* 0x00c80a000e117b82 */ /* 0x000ea40000000800 */
[----:B------:R-:W-:-:S06]  /*0420*/  LEA R6, R6, UR5, 0x3 ;  /* 0x0000000506067c11 */ /* 0x000fcc000f8e18ff */
[----:B------:R-:W-:Y:S08]  /*0430*/  BAR.SYNC.DEFER_BLOCKING 0x0 ;  /* 0x0000000000007b1d */ /* 0x000ff00000010000 */
[----:B------:R-:W3:Y:S01]  /*0440*/  LDC R9, c[0x3][R14+0x2c] ;  /* 0x00c00b000e097b82 */ /* 0x000ee20000000800 */
[----:B------:R-:W-:Y:S01]  /*0450*/  LEA R20, R7, R0, 0x3 ;  /* 0x0000000007147211 */ /* 0x000fe200078e18ff */
[----:B------:R-:W2:Y:S04]  /*0460*/  LDS.64 R12, [R6+0x8] ;  /* 0x00000800060c7984 */ /* 0x000ea80000000a00 */
[----:B------:R-:W4:Y:S01]  /*0470*/  LDS.64 R10, [R20] ;  /* 0x00000000140a7984 */ /* 0x000f220000000a00 */
[----:B-1----:R-:W-:-:S04]  /*0480*/  LOP3.LUT R21, R3, UR4, RZ, 0xc0, !PT ;  /* 0x0000000403157c12 */ /* 0x002fc8000f8ec0ff */
[----:B------:R-:W-:Y:S02]  /*0490*/  IADD3 R21, PT, PT, R21, UR4, RZ ;  /* 0x0000000415157c10 */ /* 0x000fe4000fffe0ff */
[----:B0-----:R-:W-:Y:S01]  /*04a0*/  LOP3.LUT R5, R3, UR4, RZ, 0x30, !PT ;  /* 0x0000000403057c12 */ /* 0x001fe2000f8e30ff */
[-C--:B--2---:R-:W-:Y:S01]  /*04b0*/  FMUL R7, R13, R17.reuse ;  /* 0x000000110d077220 */ /* 0x084fe20000400000 */
[----:B------:R-:W-:-:S03]  /*04c0*/  FMUL R16, R12, R17 ;  /* 0x000000110c107220 */ /* 0x000fc60000400000 */
[-C--:B---3--:R-:W-:Y:S01]  /*04d0*/  FFMA R7, R12, R9.reuse, -R7 ;  /* 0x000000090c077223 */ /* 0x088fe20000000807 */
[----:B------:R-:W-:-:S03]  /*04e0*/  FFMA R16, R13, R9, R16 ;  /* 0x000000090d107223 */ /* 0x000fc60000000010 */
[----:B----4-:R-:W-:Y:S01]  /*04f0*/  FADD R10, R7, R10 ;  /* 0x0000000a070a7221 */ /* 0x010fe20000000000 */
[----:B------:R-:W-:-:S03]  /*0500*/  FADD R11, R16, R11 ;  /* 0x0000000b100b7221 */ /* 0x000fc60000000000 */
[----:B------:R-:W-:Y:S01]  /*0510*/  FADD R18, -R7, R10 ;  /* 0x0000000a07127221 */ /* 0x000fe20000000100 */
[----:B------:R-:W-:Y:S01]  /*0520*/  FADD R19, -R16, R11 ;  /* 0x0000000b10137221 */ /* 0x000fe20000000100 */
[----:B------:R-:W-:Y:S04]  /*0530*/  STS.64 [R20], R10 ;  /* 0x0000000a14007388 */ /* 0x000fe80000000a00 */
[----:B------:R0:W-:Y:S01]  /*0540*/  STS.64 [R6+0x8], R18 ;  /* 0x0000081206007388 */ /* 0x0001e20000000a00 */
        /* <DEDUP_REMOVED lines=21> */
[----:B------:R0:W-:Y:S04]  /*06a0*/  STS.64 [R16], R8 ;  /* 0x0000000810007388 */ /* 0x0001e80000000a00 */
[----:B------:R-:W-:Y:S01]  /*06b0*/  STS.64 [R4+0x8], R12 ;  /* 0x0000080c04007388 */ /* 0x000fe20000000a00 */
        /* <DEDUP_REMOVED lines=160> */
[----:B------:R-:W-:Y:S01]  /*10c0*/  STS.64 [R5+0x8], R8 ;  /* 0x0000080805007388 */ /* 0x000fe20000000a00 */
[----:B------:R-:W-:Y:S02]  /*10d0*/  SHF.L.U32 R21, R21, 0x2, RZ ;  /* 0x0000000215157819 */ /* 0x000fe400000006ff */
[----:B------:R-:W-:Y:S02]  /*10e0*/  IADD3 R3, PT, PT, R4, UR4, R3 ;  /* 0x0000000404037c10 */ /* 0x000fe4000fffe003 */
[----:B------:R-:W0:Y:S02]  /*10f0*/  LDC R13, c[0x3][R21+0x2028] ;  /* 0x00c80a00150d7b82 */ /* 0x000e240000000800 */
[----:B------:R-:W-:-:S06]  /*1100*/  LEA R3, R3, UR5, 0x3 ;  /* 0x0000000503037c11 */ /* 0x000fcc000f8e18ff */
[----:B------:R-:W-:Y:S08]  /*1110*/  BAR.SYNC.DEFER_BLOCKING 0x0 ;  /* 0x0000000000007b1d */ /* 0x000ff00000010000 */
[----:B------:R-:W1:Y:S01]  /*1120*/  LDC R12, c[0x3][R21+0x2c] ;  /* 0x00c00b00150c7b82 */ /* 0x000e620000000800 */
[----:B------:R-:W-:Y:S01]  /*1130*/  LEA R14, R4, R0, 0x3 ;  /* 0x00000000040e7211 */ /* 0x000fe200078e18ff */
        /* <DEDUP_REMOVED lines=10> */
[----:B------:R-:W-:Y:S04]  /*11e0*/  STS.64 [R14], R16 ;  /* 0x000000100e007388 */ /* 0x000fe80000000a00 */
[----:B------:R-:W-:Y:S01]  /*11f0*/  STS.64 [R3+0x8], R6 ;  /* 0x0000080603007388 */ /* 0x000fe20000000a00 */
[----:B------:R-:W-:Y:S06]  /*1200*/  BAR.SYNC.DEFER_BLOCKING 0x0 ;  /* 0x0000000000007b1d */ /* 0x000fec0000010000 */
[----:B------:R-:W0:Y:S01]  /*1210*/  LDS.64 R4, [R0] ;  /* 0x0000000000047984 */ /* 0x000e220000000a00 */
[----:B------:R-:W-:Y:S01]  /*1220*/  BSSY.RECONVERGENT B0, `(.L_x_19) ;  /* 0x000000e000007945 */ /* 0x000fe20003800200 */
[----:B0-----:R-:W-:-:S04]  /*1230*/  FMUL R5, R5, R5 ;  /* 0x0000000505057220 */ /* 0x001fc80000400000 */
[----:B------:R-:W-:-:S05]  /*1240*/  FFMA R5, R4, R4, R5 ;  /* 0x0000000404057223 */ /* 0x000fca0000000005 */
[----:B------:R-:W-:Y:S01]  /*1250*/  IADD3 R8, PT, PT, R5, -0xd000000, RZ ;  /* 0xf300000005087810 */ /* 0x000fe20007ffe0ff */
[----:B------:R0:W1:Y:S03]  /*1260*/  MUFU.RSQ R4, R5 ;  /* 0x0000000500047308 */ /* 0x0000660000001400 */
[----:B------:R-:W-:-:S13]  /*1270*/  ISETP.GT.U32.AND P0, PT, R8, 0x727fffff, PT ;  /* 0x727fffff0800780c */ /* 0x000fda0003f04070 */
[----:B0-----:R-:W-:Y:S05]  /*1280*/  @!P0 BRA `(.L_x_20) ;  /* 0x00000000000c8947 */ /* 0x001fea0003800000 */
[----:B------:R-:W-:-:S07]  /*1290*/  MOV R8, 0x12b0 ;  /* 0x000012b000087802 */ /* 0x000fce0000000f00 */
[----:B-1----:R-:W-:Y:S05]  /*12a0*/  CALL.REL.NOINC `($__internal_1_$__cuda_sm20_sqrt_rn_f32_slowpath) ;  /* 0x0000000000587944 */ /* 0x002fea0003c00000 */
[----:B------:R-:W-:Y:S05]  /*12b0*/  BRA `(.L_x_21) ;  /* 0x0000000000107947 */ /* 0x000fea0003800000 */
.L_x_20:
[----:B-1----:R-:W-:Y:S01]  /*12c0*/  FMUL.FTZ R0, R5, R4 ;  /* 0x0000000405007220 */ /* 0x002fe20000410000 */
[----:B------:R-:W-:-:S03]  /*12d0*/  FMUL.FTZ R4, R4, 0.5 ;  /* 0x3f00000004047820 */ /* 0x000fc60000410000 */
[----:B------:R-:W-:-:S04]  /*12e0*/  FFMA R5, -R0, R0, R5 ;  /* 0x0000000000057223 */ /* 0x000fc80000000105 */
[----:B------:R-:W-:-:S07]  /*12f0*/  FFMA R9, R5, R4, R0 ;  /* 0x0000000405097223 */ /* 0x000fce0000000000 */
.L_x_21:
[----:B------:R-:W-:Y:S05]  /*1300*/  BSYNC.RECONVERGENT B0 ;  /* 0x0000000000007941 */ /* 0x000fea0003800200 */
.L_x_19:
[----:B------:R-:W0:Y:S08]  /*1310*/  LDC.64 R6, c[0x0][0x380] ;  /* 0x0000e000ff067b82 */ /* 0x000e300000000a00 */
[----:B------:R-:W1:Y:S01]  /*1320*/  LDC.64 R4, c[0x4][0x10] ;  /* 0x01000400ff047b82 */ /* 0x000e620000000a00 */
[----:B0-----:R-:W-:-:S05]  /*1330*/  IMAD.WIDE R2, R2, 0x4, R6 ;  /* 0x0000000402027825 */ /* 0x001fca00078e0206 */
[----:B------:R0:W-:Y:S04]  /*1340*/  STG.E desc[UR8][R2.64], R9 ;  /* 0x0000000902007986 */ /* 0x0001e8000c101908 */
[----:B-1----:R-:W2:Y:S02]  /*1350*/  LDG.E R0, desc[UR8][R4.64] ;  /* 0x0000000804007981 */ /* 0x002ea4000c1e1900 */
[----:B--2---:R-:W-:-:S13]  /*1360*/  FSETP.GE.AND P0, PT, R0, R9, PT ;  /* 0x000000090000720b */ /* 0x004fda0003f06000 */
[----:B0-----:R-:W-:Y:S05]  /*1370*/  @P0 EXIT ;  /* 0x000000000000094d */ /* 0x001fea0003800000 */
[----:B------:R-:W-:-:S07]  /*1380*/  MOV R8, R0 ;  /* 0x0000000000087202 */ /* 0x000fce0000000f00 */
.L_x_22:
[----:B------:R-:W-:Y:S01]  /*1390*/  FSETP.GTU.AND P0, PT, R9, R8, PT ;  /* 0x000000080900720b */ /* 0x000fe20003f0c000 */
[----:B------:R-:W-:-:S12]  /*13a0*/  YIELD ;  /* 0x0000000000007946 */ /* 0x000fd80003800000 */
[----:B------:R-:W-:Y:S05]  /*13b0*/  @!P0 EXIT ;  /* 0x000000000000894d */ /* 0x000fea0003800000 */
[----:B------:R-:W2:Y:S02]  /*13c0*/  ATOMG.E.CAS.STRONG.GPU PT, R3, [R4], R8, R9 ;  /* 0x00000008040373a9 */ /* 0x000ea400001ee109 */
[-C--:B--2---:R-:W-:Y:S02]  /*13d0*/  ISETP.NE.AND P0, PT, R8, R3.reuse, PT ;  /* 0x000000030800720c */ /* 0x084fe40003f05270 */
[----:B------:R-:W-:-:S11]  /*13e0*/  MOV R8, R3 ;  /* 0x0000000300087202 */ /* 0x000fd60000000f00 */
[----:B------:R-:W-:Y:S05]  /*13f0*/  @P0 BRA `(.L_x_22) ;  /* 0xfffffffc00e40947 */ /* 0x000fea000383ffff */
[----:B------:R-:W-:Y:S05]  /*1400*/  EXIT ;  /* 0x000000000000794d */ /* 0x000fea0003800000 */
        .weak           $__internal_1_$__cuda_sm20_sqrt_rn_f32_slowpath
        .type           $__internal_1_$__cuda_sm20_sqrt_rn_f32_slowpath,@function
        .size           $__internal_1_$__cuda_sm20_sqrt_rn_f32_slowpath,(.L_x_26 - $__internal_1_$__cuda_sm20_sqrt_rn_f32_slowpath)
$__internal_1_$__cuda_sm20_sqrt_rn_f32_slowpath:
[----:B------:R-:W-:-:S13]  /*1410*/  LOP3.LUT P0, RZ, R5, 0x7fffffff, RZ, 0xc0, !PT ;  /* 0x7fffffff05ff7812 */ /* 0x000fda000780c0ff */
[----:B------:R-:W-:Y:S05]  /*1420*/  @!P0 BRA `(.L_x_23) ;  /* 0x0000000000448947 */ /* 0x000fea0003800000 */
[----:B------:R-:W-:Y:S02]  /*1430*/  FSETP.GEU.FTZ.AND P0, PT, R5, RZ, PT ;  /* 0x000000ff0500720b */ /* 0x000fe40003f1e000 */
[----:B------:R-:W-:-:S11]  /*1440*/  MOV R0, R5 ;  /* 0x0000000500007202 */ /* 0x000fd60000000f00 */
[----:B------:R-:W-:Y:S01]  /*1450*/  @!P0 MOV R5, 0x7fffffff ;  /* 0x7fffffff00058802 */ /* 0x000fe20000000f00 */
[----:B------:R-:W-:Y:S06]  /*1460*/  @!P0 BRA `(.L_x_23) ;  /* 0x0000000000348947 */ /* 0x000fec0003800000 */
[----:B------:R-:W-:-:S13]  /*1470*/  FSETP.GTU.FTZ.AND P0, PT, |R0|, +INF , PT ;  /* 0x7f8000000000780b */ /* 0x000fda0003f1c200 */
[----:B------:R-:W-:Y:S01]  /*1480*/  @P0 FADD.FTZ R5, R0, 1 ;  /* 0x3f80000000050421 */ /* 0x000fe20000010000 */
[----:B------:R-:W-:Y:S06]  /*1490*/  @P0 BRA `(.L_x_23) ;  /* 0x0000000000280947 */ /* 0x000fec0003800000 */
[----:B------:R-:W-:-:S13]  /*14a0*/  FSETP.NEU.FTZ.AND P0, PT, |R0|, +INF , PT ;  /* 0x7f8000000000780b */ /* 0x000fda0003f1d200 */
[----:B------:R-:W-:-:S04]  /*14b0*/  @P0 FFMA R3, R0, 1.84467440737095516160e+19, RZ ;  /* 0x5f80000000030823 */ /* 0x000fc800000000ff */
[----:B------:R-:W0:Y:S02]  /*14c0*/  @P0 MUFU.RSQ R4, R3 ;  /* 0x0000000300040308 */ /* 0x000e240000001400 */
[----:B0-----:R-:W-:Y:S01]  /*14d0*/  @P0 FMUL.FTZ R6, R3, R4 ;  /* 0x0000000403060220 */ /* 0x001fe20000410000 */
[----:B------:R-:W-:-:S03]  /*14e0*/  @P0 FMUL.FTZ R4, R4, 0.5 ;  /* 0x3f00000004040820 */ /* 0x000fc60000410000 */
[----:B------:R-:W-:-:S04]  /*14f0*/  @P0 FADD.FTZ R5, -R6, -RZ ;  /* 0x800000ff06050221 */ /* 0x000fc80000010100 */
[----:B------:R-:W-:Y:S01]  /*1500*/  @P0 FFMA R7, R6, R5, R3 ;  /* 0x0000000506070223 */ /* 0x000fe20000000003 */
[----:B------:R-:W-:-:S03]  /*1510*/  @!P0 MOV R5, R0 ;  /* 0x0000000000058202 */ /* 0x000fc60000000f00 */
[----:B------:R-:W-:-:S04]  /*1520*/  @P0 FFMA R4, R7, R4, R6 ;  /* 0x0000000407040223 */ /* 0x000fc80000000006 */
[----:B------:R-:W-:-:S07]  /*1530*/  @P0 FMUL.FTZ R5, R4, 2.3283064365386962891e-10 ;  /* 0x2f80000004050820 */ /* 0x000fce0000410000 */
.L_x_23:
[----:B------:R-:W-:Y:S01]  /*1540*/  MOV R9, R5 ;  /* 0x0000000500097202 */ /* 0x000fe20000000f00 */
[----:B------:R-:W-:Y:S01]  /*1550*/  HFMA2 R5, -RZ, RZ, 0, 0 ;  /* 0x00000000ff057431 */ /* 0x000fe200000001ff */
[----:B------:R-:W-:-:S04]  /*1560*/  MOV R4, R8 ;  /* 0x0000000800047202 */ /* 0x000fc80000000f00 */
[----:B------:R-:W-:Y:S05]  /*1570*/  RET.REL.NODEC R4 `(_Z4corePfiii) ;  /* 0xffffffe804a07950 */ /* 0x000fea0003c3ffff */
.L_x_24:
        /* <DEDUP_REMOVED lines=16> */
.L_x_26:


//--------------------- .nv.shared._Z12calcTwiddlesPfS_S_S_ --------------------------
	.section	.nv.shared._Z12calcTwiddlesPfS_S_S_,"aw",@nobits
	.sectionflags	@""
	.align	16
	.zero		1024


//--------------------- .nv.shared.reserved.0     --------------------------
	.section	.nv.shared.reserved.0,"aw",@nobits
	.weak		__nv_reservedSMEM_offset_0_alias
	.size		__nv_reservedSMEM_offset_0_alias, 0, 64
	.other		__nv_reservedSMEM_offset_0_alias,@"STO_CUDA_RESERVED_SHARED STV_DEFAULT"
__nv_reservedSMEM_offset_0_alias:
	.zero		0
	.zero		64


//--------------------- .nv.global                --------------------------
	.section	.nv.global,"aw",@nobits
	.align	8
.nv.global:
	.type		in_re,@object
	.size		in_re,(in_im - in_re)
in_re:
	.zero		8
	.type		in_im,@object
	.size		in_im,(maxFFT - in_im)
in_im:
	.zero		8
	.type		maxFFT,@object
	.size		maxFFT,(.L_5 - maxFFT)
maxFFT:
	.zero		4
.L_5:


//--------------------- .nv.shared._Z14normaliseFinalPfiii --------------------------
	.section	.nv.shared._Z14normaliseFinalPfiii,"aw",@nobits
	.sectionflags	@""
	.align	16
	.zero		1024


//--------------------- .nv.shared._Z4corePfiii   --------------------------
	.section	.nv.shared._Z4corePfiii,"aw",@nobits
	.sectionflags	@""
	.align	16
	.zero		1024


//--------------------- .nv.constant0._Z12calcTwiddlesPfS_S_S_ --------------------------
	.section	.nv.constant0._Z12calcTwiddlesPfS_S_S_,"a",@progbits
	.sectionflags	@""
	.align	4
.nv.constant0._Z12calcTwiddlesPfS_S_S_:
	.zero		928


//--------------------- .nv.constant0._Z14normaliseFinalPfiii --------------------------
	.section	.nv.constant0._Z14normaliseFinalPfiii,"a",@progbits
	.sectionflags	@""
	.align	4
.nv.constant0._Z14normaliseFinalPfiii:
	.zero		916


//--------------------- .nv.constant0._Z4corePfiii --------------------------
	.section	.nv.constant0._Z4corePfiii,"a",@progbits
	.sectionflags	@""
	.align	4
.nv.constant0._Z4corePfiii:
	.zero		916


//--------------------- SYMBOLS --------------------------

	.type		.nv.reservedSmem.offset0,@object
	.size		.nv.reservedSmem.offset0,0x4
	.type		.nv.reservedSmem.cap,@object
	.size		.nv.reservedSmem.cap,0x4
